	.target	sm_90a

	.elftype	@"ET_EXEC"


//--------------------- .note.nv.tkinfo           --------------------------
	.section	.note.nv.tkinfo,"",@"SHT_NOTE"
	.sectionflags	@"SHF_NOTE_NV_TKINFO"
	.tkinfo
        /*0018*/ 	.word	0x00000002
        /*0030*/ 	.string	""
        /*0030*/ 	.string	"ptxas"
        /*0030*/ 	.string	"Cuda compilation tools, release 13.0, V13.0.88"
        /*0030*/ 	.string	"Build cuda_13.0.r13.0/compiler.36424714_0"
        /*0030*/ 	.string	"-arch sm_90a -m 64 "



//--------------------- .note.nv.cuinfo           --------------------------
	.section	.note.nv.cuinfo,"",@"SHT_NOTE"
	.sectionflags	@"SHF_NOTE_NV_CUINFO"
        /*0018*/ 	.short	0x0002
        /*001a*/ 	.short	0x005a
        /*001c*/ 	.short	0x0082
	.zero		2


//--------------------- .nv.info                  --------------------------
	.section	.nv.info,"",@"SHT_CUDA_INFO"
	.align	4


	//----- nvinfo : EIATTR_REGCOUNT
	.align		4
        /*0000*/ 	.byte	0x04, 0x2f
        /*0002*/ 	.short	(.L_12 - .L_11)
	.align		4
.L_11:
        /*0004*/ 	.word	index@(_ZN7cutlass13device_kernelINS_4gemm6kernel13GemmUniversalIN4cute5tupleIJiiiiEEENS1_10collective13CollectiveMmaINS1_40MainloopSm90TmaGmmaWarpSpecializedSparseILi9ENS5_IJNS4_1CILi1EEENSA_ILi2EEESB_EEENS1_32KernelTmaWarpSpecializedPingpongEEENS5_IJNSA_ILi64EEESG_NSA_ILi128EEEEEENS_10bfloat16_tENS5_IJNS4_6LayoutINS5_IJiNS5_IJSC_iEEEiEEENS5_IJlNS5_IJSB_SC_EEElEEEEENSK_INS5_IJNS5_IJNS5_IJNSA_ILi8EEESC_NSA_ILi4EEEEEEiEEENS5_IJNS5_IJNSA_ILi16EEESC_SR_EEEiEEEiEEENS5_IJNS5_IJNS5_IJSH_SU_NSA_ILi2048EEEEEENSA_ILi8192EEEEEENS5_IJNS5_IJSB_NSA_ILi1024EEENSA_ILi32EEEEEElEEElEEEEEEEESJ_NS5_IJlSB_lEEENS4_8TiledMMAINS4_8MMA_AtomIJNS4_4SM904GMMA6SPARSE28GMMA_64x64x32_F32BF16BF16_SSILNS1D_5MajorE0ELS1G_0ELNS1D_7ScaleInE1ELS1H_1ELNS1D_9SparseSelE0EEEEEENSK_INS5_IJSB_SB_SB_EEENS5_IJNSA_ILi0EEES1M_S1M_EEEEENS5_IJNS4_10UnderscoreES1P_S1P_EEEEENS4_23SM90_TMA_LOAD_MULTICASTENS4_14ComposedLayoutINS4_7SwizzleILi3ELi4ELi3EEENS4_25smem_sparse_ptr_flag_bitsILi2ELi16EEENSK_INS5_IJNS5_IJSB_SQ_EEENS5_IJSC_SG_EEEEEENS5_IJNS5_IJS1M_SH_EEESN_EEEEEEEvNS4_8identityENS4_13SM90_TMA_LOADENS1T_IS1V_NS4_18smem_ptr_flag_bitsILi16EEENSK_INS5_IJSQ_SG_EEENS5_IJSG_SB_EEEEEEEvS25_EENS_8epilogue10collective6detail29Sm90TmaWarpSpecializedAdapterINS2F_15DefaultEpilogueIfNS5_IJSB_llEEES2J_NS2E_6thread17LinearCombinationIfLi1EffLNS2K_9ScaleType4KindE0ELNS_15FloatRoundStyleE2EfEENS1_15EpilogueDefaultEEEEEvvEEEEvNT_6ParamsE)
        /*0008*/ 	.word	0x000000a8


	//----- nvinfo : EIATTR_FRAME_SIZE
	.align		4
.L_12:
        /*000c*/ 	.byte	0x04, 0x11
        /*000e*/ 	.short	(.L_14 - .L_13)
	.align		4
.L_13:
        /*0010*/ 	.word	index@(_ZN7cutlass13device_kernelINS_4gemm6kernel13GemmUniversalIN4cute5tupleIJiiiiEEENS1_10collective13CollectiveMmaINS1_40MainloopSm90TmaGmmaWarpSpecializedSparseILi9ENS5_IJNS4_1CILi1EEENSA_ILi2EEESB_EEENS1_32KernelTmaWarpSpecializedPingpongEEENS5_IJNSA_ILi64EEESG_NSA_ILi128EEEEEENS_10bfloat16_tENS5_IJNS4_6LayoutINS5_IJiNS5_IJSC_iEEEiEEENS5_IJlNS5_IJSB_SC_EEElEEEEENSK_INS5_IJNS5_IJNS5_IJNSA_ILi8EEESC_NSA_ILi4EEEEEEiEEENS5_IJNS5_IJNSA_ILi16EEESC_SR_EEEiEEEiEEENS5_IJNS5_IJNS5_IJSH_SU_NSA_ILi2048EEEEEENSA_ILi8192EEEEEENS5_IJNS5_IJSB_NSA_ILi1024EEENSA_ILi32EEEEEElEEElEEEEEEEESJ_NS5_IJlSB_lEEENS4_8TiledMMAINS4_8MMA_AtomIJNS4_4SM904GMMA6SPARSE28GMMA_64x64x32_F32BF16BF16_SSILNS1D_5MajorE0ELS1G_0ELNS1D_7ScaleInE1ELS1H_1ELNS1D_9SparseSelE0EEEEEENSK_INS5_IJSB_SB_SB_EEENS5_IJNSA_ILi0EEES1M_S1M_EEEEENS5_IJNS4_10UnderscoreES1P_S1P_EEEEENS4_23SM90_TMA_LOAD_MULTICASTENS4_14ComposedLayoutINS4_7SwizzleILi3ELi4ELi3EEENS4_25smem_sparse_ptr_flag_bitsILi2ELi16EEENSK_INS5_IJNS5_IJSB_SQ_EEENS5_IJSC_SG_EEEEEENS5_IJNS5_IJS1M_SH_EEESN_EEEEEEEvNS4_8identityENS4_13SM90_TMA_LOADENS1T_IS1V_NS4_18smem_ptr_flag_bitsILi16EEENSK_INS5_IJSQ_SG_EEENS5_IJSG_SB_EEEEEEEvS25_EENS_8epilogue10collective6detail29Sm90TmaWarpSpecializedAdapterINS2F_15DefaultEpilogueIfNS5_IJSB_llEEES2J_NS2E_6thread17LinearCombinationIfLi1EffLNS2K_9ScaleType4KindE0ELNS_15FloatRoundStyleE2EfEENS1_15EpilogueDefaultEEEEEvvEEEEvNT_6ParamsE)
        /*0014*/ 	.word	0x00000000


	//----- nvinfo : EIATTR_MIN_STACK_SIZE
	.align		4
.L_14:
        /*0018*/ 	.byte	0x04, 0x12
        /*001a*/ 	.short	(.L_16 - .L_15)
	.align		4
.L_15:
        /*001c*/ 	.word	index@(_ZN7cutlass13device_kernelINS_4gemm6kernel13GemmUniversalIN4cute5tupleIJiiiiEEENS1_10collective13CollectiveMmaINS1_40MainloopSm90TmaGmmaWarpSpecializedSparseILi9ENS5_IJNS4_1CILi1EEENSA_ILi2EEESB_EEENS1_32KernelTmaWarpSpecializedPingpongEEENS5_IJNSA_ILi64EEESG_NSA_ILi128EEEEEENS_10bfloat16_tENS5_IJNS4_6LayoutINS5_IJiNS5_IJSC_iEEEiEEENS5_IJlNS5_IJSB_SC_EEElEEEEENSK_INS5_IJNS5_IJNS5_IJNSA_ILi8EEESC_NSA_ILi4EEEEEEiEEENS5_IJNS5_IJNSA_ILi16EEESC_SR_EEEiEEEiEEENS5_IJNS5_IJNS5_IJSH_SU_NSA_ILi2048EEEEEENSA_ILi8192EEEEEENS5_IJNS5_IJSB_NSA_ILi1024EEENSA_ILi32EEEEEElEEElEEEEEEEESJ_NS5_IJlSB_lEEENS4_8TiledMMAINS4_8MMA_AtomIJNS4_4SM904GMMA6SPARSE28GMMA_64x64x32_F32BF16BF16_SSILNS1D_5MajorE0ELS1G_0ELNS1D_7ScaleInE1ELS1H_1ELNS1D_9SparseSelE0EEEEEENSK_INS5_IJSB_SB_SB_EEENS5_IJNSA_ILi0EEES1M_S1M_EEEEENS5_IJNS4_10UnderscoreES1P_S1P_EEEEENS4_23SM90_TMA_LOAD_MULTICASTENS4_14ComposedLayoutINS4_7SwizzleILi3ELi4ELi3EEENS4_25smem_sparse_ptr_flag_bitsILi2ELi16EEENSK_INS5_IJNS5_IJSB_SQ_EEENS5_IJSC_SG_EEEEEENS5_IJNS5_IJS1M_SH_EEESN_EEEEEEEvNS4_8identityENS4_13SM90_TMA_LOADENS1T_IS1V_NS4_18smem_ptr_flag_bitsILi16EEENSK_INS5_IJSQ_SG_EEENS5_IJSG_SB_EEEEEEEvS25_EENS_8epilogue10collective6detail29Sm90TmaWarpSpecializedAdapterINS2F_15DefaultEpilogueIfNS5_IJSB_llEEES2J_NS2E_6thread17LinearCombinationIfLi1EffLNS2K_9ScaleType4KindE0ELNS_15FloatRoundStyleE2EfEENS1_15EpilogueDefaultEEEEEvvEEEEvNT_6ParamsE)
        /*0020*/ 	.word	0x00000000
.L_16:


//--------------------- .nv.compat                --------------------------
	.section	.nv.compat,"",@"SHT_CUDA_COMPAT_INFO"
	.align	4
        /*0000*/ 	.byte	0x02, 0x09, 0x01, 0x00, 0x02, 0x02, 0x04, 0x00, 0x02, 0x05, 0x05, 0x00, 0x03, 0x07, 0x01, 0x01
        /*0010*/ 	.byte	0x02, 0x03, 0x01, 0x00, 0x02, 0x06, 0x01, 0x00, 0x04, 0x0b, 0x08, 0x00, 0x00, 0x00, 0x00, 0x00
        /*0020*/ 	.byte	0x00, 0x00, 0x00, 0x00


//--------------------- .nv.info._ZN7cutlass13device_kernelINS_4gemm6kernel13GemmUniversalIN4cute5tupleIJiiiiEEENS1_10collective13CollectiveMmaINS1_40MainloopSm90TmaGmmaWarpSpecializedSparseILi9ENS5_IJNS4_1CILi1EEENSA_ILi2EEESB_EEENS1_32KernelTmaWarpSpecializedPingpongEEENS5_IJNSA_ILi64EEESG_NSA_ILi128EEEEEENS_10bfloat16_tENS5_IJNS4_6LayoutINS5_IJiNS5_IJSC_iEEEiEEENS5_IJlNS5_IJSB_SC_EEElEEEEENSK_INS5_IJNS5_IJNS5_IJNSA_ILi8EEESC_NSA_ILi4EEEEEEiEEENS5_IJNS5_IJNSA_ILi16EEESC_SR_EEEiEEEiEEENS5_IJNS5_IJNS5_IJSH_SU_NSA_ILi2048EEEEEENSA_ILi8192EEEEEENS5_IJNS5_IJSB_NSA_ILi1024EEENSA_ILi32EEEEEElEEElEEEEEEEESJ_NS5_IJlSB_lEEENS4_8TiledMMAINS4_8MMA_AtomIJNS4_4SM904GMMA6SPARSE28GMMA_64x64x32_F32BF16BF16_SSILNS1D_5MajorE0ELS1G_0ELNS1D_7ScaleInE1ELS1H_1ELNS1D_9SparseSelE0EEEEEENSK_INS5_IJSB_SB_SB_EEENS5_IJNSA_ILi0EEES1M_S1M_EEEEENS5_IJNS4_10UnderscoreES1P_S1P_EEEEENS4_23SM90_TMA_LOAD_MULTICASTENS4_14ComposedLayoutINS4_7SwizzleILi3ELi4ELi3EEENS4_25smem_sparse_ptr_flag_bitsILi2ELi16EEENSK_INS5_IJNS5_IJSB_SQ_EEENS5_IJSC_SG_EEEEEENS5_IJNS5_IJS1M_SH_EEESN_EEEEEEEvNS4_8identityENS4_13SM90_TMA_LOADENS1T_IS1V_NS4_18smem_ptr_flag_bitsILi16EEENSK_INS5_IJSQ_SG_EEENS5_IJSG_SB_EEEEEEEvS25_EENS_8epilogue10collective6detail29Sm90TmaWarpSpecializedAdapterINS2F_15DefaultEpilogueIfNS5_IJSB_llEEES2J_NS2E_6thread17LinearCombinationIfLi1EffLNS2K_9ScaleType4KindE0ELNS_15FloatRoundStyleE2EfEENS1_15EpilogueDefaultEEEEEvvEEEEvNT_6ParamsE --------------------------
	.section	.nv.info._ZN7cutlass13device_kernelINS_4gemm6kernel13GemmUniversalIN4cute5tupleIJiiiiEEENS1_10collective13CollectiveMmaINS1_40MainloopSm90TmaGmmaWarpSpecializedSparseILi9ENS5_IJNS4_1CILi1EEENSA_ILi2EEESB_EEENS1_32KernelTmaWarpSpecializedPingpongEEENS5_IJNSA_ILi64EEESG_NSA_ILi128EEEEEENS_10bfloat16_tENS5_IJNS4_6LayoutINS5_IJiNS5_IJSC_iEEEiEEENS5_IJlNS5_IJSB_SC_EEElEEEEENSK_INS5_IJNS5_IJNS5_IJNSA_ILi8EEESC_NSA_ILi4EEEEEEiEEENS5_IJNS5_IJNSA_ILi16EEESC_SR_EEEiEEEiEEENS5_IJNS5_IJNS5_IJSH_SU_NSA_ILi2048EEEEEENSA_ILi8192EEEEEENS5_IJNS5_IJSB_NSA_ILi1024EEENSA_ILi32EEEEEElEEElEEEEEEEESJ_NS5_IJlSB_lEEENS4_8TiledMMAINS4_8MMA_AtomIJNS4_4SM904GMMA6SPARSE28GMMA_64x64x32_F32BF16BF16_SSILNS1D_5MajorE0ELS1G_0ELNS1D_7ScaleInE1ELS1H_1ELNS1D_9SparseSelE0EEEEEENSK_INS5_IJSB_SB_SB_EEENS5_IJNSA_ILi0EEES1M_S1M_EEEEENS5_IJNS4_10UnderscoreES1P_S1P_EEEEENS4_23SM90_TMA_LOAD_MULTICASTENS4_14ComposedLayoutINS4_7SwizzleILi3ELi4ELi3EEENS4_25smem_sparse_ptr_flag_bitsILi2ELi16EEENSK_INS5_IJNS5_IJSB_SQ_EEENS5_IJSC_SG_EEEEEENS5_IJNS5_IJS1M_SH_EEESN_EEEEEEEvNS4_8identityENS4_13SM90_TMA_LOADENS1T_IS1V_NS4_18smem_ptr_flag_bitsILi16EEENSK_INS5_IJSQ_SG_EEENS5_IJSG_SB_EEEEEEEvS25_EENS_8epilogue10collective6detail29Sm90TmaWarpSpecializedAdapterINS2F_15DefaultEpilogueIfNS5_IJSB_llEEES2J_NS2E_6thread17LinearCombinationIfLi1EffLNS2K_9ScaleType4KindE0ELNS_15FloatRoundStyleE2EfEENS1_15EpilogueDefaultEEEEEvvEEEEvNT_6ParamsE,"",@"SHT_CUDA_INFO"
	.sectionflags	@""
	.align	4


	//----- nvinfo : EIATTR_CUDA_API_VERSION
	.align		4
        /*0000*/ 	.byte	0x04, 0x37
        /*0002*/ 	.short	(.L_18 - .L_17)
.L_17:
        /*0004*/ 	.word	0x00000082


	//----- nvinfo : EIATTR_KPARAM_INFO
	.align		4
.L_18:
        /*0008*/ 	.byte	0x04, 0x17
        /*000a*/ 	.short	(.L_20 - .L_19)
.L_19:
        /*000c*/ 	.word	0x00000000
        /*0010*/ 	.short	0x0000
        /*0012*/ 	.short	0x0070
        /*0014*/ 	.byte	0x00, 0xf0, 0x01, 0x14


	//----- nvinfo : EIATTR_SPARSE_MMA_MASK
	.align		4
.L_20:
        /*0018*/ 	.byte	0x03, 0x50
        /*001a*/ 	.short	0x0002


	//----- nvinfo : EIATTR_MAXREG_COUNT
	.align		4
        /*001c*/ 	.byte	0x03, 0x1b
        /*001e*/ 	.short	0x00a8


	//----- nvinfo : EIATTR_NUM_BARRIERS
	.align		4
        /*0020*/ 	.byte	0x02, 0x4c
        /*0022*/ 	.byte	0x01
	.zero		1


	//----- nvinfo : EIATTR_MERCURY_ISA_VERSION
	.align		4
        /*0024*/ 	.byte	0x03, 0x5f
        /*0026*/ 	.short	0x0101


	//----- nvinfo : EIATTR_INT_WARP_WIDE_INSTR_OFFSETS
	.align		4
        /*0028*/ 	.byte	0x04, 0x31
        /*002a*/ 	.short	(.L_22 - .L_21)


	//   ....[0]....
.L_21:
        /*002c*/ 	.word	0x000005b0


	//   ....[1]....
        /*0030*/ 	.word	0x000005f0


	//   ....[2]....
        /*0034*/ 	.word	0x00000740


	//   ....[3]....
        /*0038*/ 	.word	0x00000750


	//   ....[4]....
        /*003c*/ 	.word	0x00000770


	//   ....[5]....
        /*0040*/ 	.word	0x00000780


	//   ....[6]....
        /*0044*/ 	.word	0x00000810


	//   ....[7]....
        /*0048*/ 	.word	0x00000870


	//----- nvinfo : EIATTR_COOP_GROUP_MASK_REGIDS
	.align		4
.L_22:
        /*004c*/ 	.byte	0x04, 0x29
        /*004e*/ 	.short	(.L_24 - .L_23)


	//   ....[0]....
.L_23:
        /*0050*/ 	.word	0xffffffff


	//   ....[1]....
        /*0054*/ 	.word	0xffffffff


	//   ....[2]....
        /*0058*/ 	.word	0xffffffff


	//   ....[3]....
        /*005c*/ 	.word	0xffffffff


	//   ....[4]....
        /*0060*/ 	.word	0xffffffff


	//   ....[5]....
        /*0064*/ 	.word	0xffffffff


	//   ....[6]....
        /*0068*/ 	.word	0xffffffff


	//----- nvinfo : EIATTR_COOP_GROUP_INSTR_OFFSETS
	.align		4
.L_24:
        /*006c*/ 	.byte	0x04, 0x28
        /*006e*/ 	.short	(.L_26 - .L_25)


	//   ....[0]....
.L_25:
        /*0070*/ 	.word	0x00000060


	//   ....[1]....
        /*0074*/ 	.word	0x00000070


	//   ....[2]....
        /*0078*/ 	.word	0x00000160


	//   ....[3]....
        /*007c*/ 	.word	0x000003d0


	//   ....[4]....
        /*0080*/ 	.word	0x00000410


	//   ....[5]....
        /*0084*/ 	.word	0x00000490


	//   ....[6]....
        /*0088*/ 	.word	0x000009d0


	//----- nvinfo : EIATTR_REG_RECONFIG
	.align		4
.L_26:
        /*008c*/ 	.byte	0x01, 0x54
	.zero		2


	//----- nvinfo : EIATTR_MBARRIER_INSTR_OFFSETS
	.align		4
        /*0090*/ 	.byte	0x04, 0x39
        /*0092*/ 	.short	(.L_28 - .L_27)


	//   ....[0]....
.L_27:
        /*0094*/ 	.word	0x00000290
        /*0098*/ 	.word	0x000000ff
        /*009c*/ 	.word	0x00000000
        /*00a0*/ 	.short	0x0100
        /*00a2*/ 	.byte	0x08
	.zero		1


	//   ....[1]....
        /*00a4*/ 	.word	0x000002a0
        /*00a8*/ 	.word	0x000000ff
        /*00ac*/ 	.word	0x00000048
        /*00b0*/ 	.short	0x0100
        /*00b2*/ 	.byte	0x08
	.zero		1


	//   ....[2]....
        /*00b4*/ 	.word	0x000002b0
        /*00b8*/ 	.word	0x000000ff
        /*00bc*/ 	.word	0x00000008
        /*00c0*/ 	.short	0x0100
        /*00c2*/ 	.byte	0x08
	.zero		1


	//   ....[3]....
        /*00c4*/ 	.word	0x000002c0
        /*00c8*/ 	.word	0x000000ff
        /*00cc*/ 	.word	0x00000050
        /*00d0*/ 	.short	0x0100
        /*00d2*/ 	.byte	0x08
	.zero		1


	//   ....[4]....
        /*00d4*/ 	.word	0x000002d0
        /*00d8*/ 	.word	0x000000ff
        /*00dc*/ 	.word	0x00000010
        /*00e0*/ 	.short	0x0100
        /*00e2*/ 	.byte	0x08
	.zero		1


	//   ....[5]....
        /*00e4*/ 	.word	0x000002e0
        /*00e8*/ 	.word	0x000000ff
        /*00ec*/ 	.word	0x00000058
        /*00f0*/ 	.short	0x0100
        /*00f2*/ 	.byte	0x08
	.zero		1


	//   ....[6]....
        /*00f4*/ 	.word	0x000002f0
        /*00f8*/ 	.word	0x000000ff
        /*00fc*/ 	.word	0x00000018
        /*0100*/ 	.short	0x0100
        /*0102*/ 	.byte	0x08
	.zero		1


	//   ....[7]....
        /*0104*/ 	.word	0x00000300
        /*0108*/ 	.word	0x000000ff
        /*010c*/ 	.word	0x00000060
        /*0110*/ 	.short	0x0100
        /*0112*/ 	.byte	0x08
	.zero		1


	//   ....[8]....
        /*0114*/ 	.word	0x00000310
        /*0118*/ 	.word	0x000000ff
        /*011c*/ 	.word	0x00000020
        /*0120*/ 	.short	0x0100
        /*0122*/ 	.byte	0x08
	.zero		1


	//   ....[9]....
        /*0124*/ 	.word	0x00000320
        /*0128*/ 	.word	0x000000ff
        /*012c*/ 	.word	0x00000068
        /*0130*/ 	.short	0x0100
        /*0132*/ 	.byte	0x08
	.zero		1


	//   ....[10]....
        /*0134*/ 	.word	0x00000330
        /*0138*/ 	.word	0x000000ff
        /*013c*/ 	.word	0x00000028
        /*0140*/ 	.short	0x0100
        /*0142*/ 	.byte	0x08
	.zero		1


	//   ....[11]....
        /*0144*/ 	.word	0x00000340
        /*0148*/ 	.word	0x000000ff
        /*014c*/ 	.word	0x00000070
        /*0150*/ 	.short	0x0100
        /*0152*/ 	.byte	0x08
	.zero		1


	//   ....[12]....
        /*0154*/ 	.word	0x00000350
        /*0158*/ 	.word	0x000000ff
        /*015c*/ 	.word	0x00000030
        /*0160*/ 	.short	0x0100
        /*0162*/ 	.byte	0x08
	.zero		1


	//   ....[13]....
        /*0164*/ 	.word	0x00000360
        /*0168*/ 	.word	0x000000ff
        /*016c*/ 	.word	0x00000078
        /*0170*/ 	.short	0x0100
        /*0172*/ 	.byte	0x08
	.zero		1


	//   ....[14]....
        /*0174*/ 	.word	0x00000370
        /*0178*/ 	.word	0x000000ff
        /*017c*/ 	.word	0x00000038
        /*0180*/ 	.short	0x0100
        /*0182*/ 	.byte	0x08
	.zero		1


	//   ....[15]....
        /*0184*/ 	.word	0x00000380
        /*0188*/ 	.word	0x000000ff
        /*018c*/ 	.word	0x00000080
        /*0190*/ 	.short	0x0100
        /*0192*/ 	.byte	0x08
	.zero		1


	//   ....[16]....
        /*0194*/ 	.word	0x00000390
        /*0198*/ 	.word	0x000000ff
        /*019c*/ 	.word	0x00000040
        /*01a0*/ 	.short	0x0100
        /*01a2*/ 	.byte	0x08
	.zero		1


	//   ....[17]....
        /*01a4*/ 	.word	0x000003a0
        /*01a8*/ 	.word	0x000000ff
        /*01ac*/ 	.word	0x00000088
        /*01b0*/ 	.short	0x0100
        /*01b2*/ 	.byte	0x08
	.zero		1


	//   ....[18]....
        /*01b4*/ 	.word	0x000008a0
        /*01b8*/ 	.word	0x000000ff
        /*01bc*/ 	.word	0x000000c0
        /*01c0*/ 	.short	0x0100
        /*01c2*/ 	.byte	0x08
	.zero		1


	//   ....[19]....
        /*01c4*/ 	.word	0x00000930
        /*01c8*/ 	.word	0x000000ff
        /*01cc*/ 	.word	0x000000c8
        /*01d0*/ 	.short	0x0100
        /*01d2*/ 	.byte	0x08
	.zero		1


	//   ....[20]....
        /*01d4*/ 	.word	0x00000950
        /*01d8*/ 	.word	0x000000ff
        /*01dc*/ 	.word	0x000000a0
        /*01e0*/ 	.short	0x0100
        /*01e2*/ 	.byte	0x09
	.zero		1


	//   ....[21]....
        /*01e4*/ 	.word	0x00000960
        /*01e8*/ 	.word	0x000000ff
        /*01ec*/ 	.word	0x000000a8
        /*01f0*/ 	.short	0x0100
        /*01f2*/ 	.byte	0x09
	.zero		1


	//   ....[22]....
        /*01f4*/ 	.word	0x00000970
        /*01f8*/ 	.word	0x000000ff
        /*01fc*/ 	.word	0x000000b0
        /*0200*/ 	.short	0x0100
        /*0202*/ 	.byte	0x09
	.zero		1


	//   ....[23]....
        /*0204*/ 	.word	0x00000980
        /*0208*/ 	.word	0x000000ff
        /*020c*/ 	.word	0x000000b8
        /*0210*/ 	.short	0x0100
        /*0212*/ 	.byte	0x09
	.zero		1


	//   ....[24]....
        /*0214*/ 	.word	0x000017a0
        /*0218*/ 	.word	0x000000ff
        /*021c*/ 	.word	0xfffffff8
        /*0220*/ 	.short	0x010a
        /*0222*/ 	.byte	0x0c
	.zero		1


	//   ....[25]....
        /*0224*/ 	.word	0x00001970
        /*0228*/ 	.word	0x000000ff
        /*022c*/ 	.word	0x00000000
        /*0230*/ 	.short	0x010a
        /*0232*/ 	.byte	0x08
	.zero		1


	//   ....[26]....
        /*0234*/ 	.word	0x000019b0
        /*0238*/ 	.word	0x000000ff
        /*023c*/ 	.word	0x00000000
        /*0240*/ 	.short	0x010a
        /*0242*/ 	.byte	0x08
	.zero		1


	//   ....[27]....
        /*0244*/ 	.word	0x00001be0
        /*0248*/ 	.word	0x00000015
        /*024c*/ 	.word	0x00000000
        /*0250*/ 	.short	0x0101
        /*0252*/ 	.byte	0x3f
	.zero		1


	//   ....[28]....
        /*0254*/ 	.word	0x00001d60
        /*0258*/ 	.word	0x00000014
        /*025c*/ 	.word	0x00000000
        /*0260*/ 	.short	0x0101
        /*0262*/ 	.byte	0x16
	.zero		1


	//   ....[29]....
        /*0264*/ 	.word	0x00001db0
        /*0268*/ 	.word	0x000000ff
        /*026c*/ 	.word	0x00000008
        /*0270*/ 	.short	0x010a
        /*0272*/ 	.byte	0x0c
	.zero		1


	//   ....[30]....
        /*0274*/ 	.word	0x000045a0
        /*0278*/ 	.word	0x00000004
        /*027c*/ 	.word	0x00000000
        /*0280*/ 	.short	0x0101
        /*0282*/ 	.byte	0x16
	.zero		1


	//   ....[31]....
        /*0284*/ 	.word	0x00004f50
        /*0288*/ 	.word	0x00000015
        /*028c*/ 	.word	0x00000048
        /*0290*/ 	.short	0x010a
        /*0292*/ 	.byte	0x3f
	.zero		1


	//   ....[32]....
        /*0294*/ 	.word	0x00005410
        /*0298*/ 	.word	0x0000000a
        /*029c*/ 	.word	0x000000c8
        /*02a0*/ 	.short	0x0101
        /*02a2*/ 	.byte	0x3f
	.zero		1


	//   ....[33]....
        /*02a4*/ 	.word	0x00005b70
        /*02a8*/ 	.word	0x00000005
        /*02ac*/ 	.word	0x00000000
        /*02b0*/ 	.short	0x010a
        /*02b2*/ 	.byte	0x3f
	.zero		1


	//   ....[34]....
        /*02b4*/ 	.word	0x00005bf0
        /*02b8*/ 	.word	0x00000007
        /*02bc*/ 	.word	0x00000000
        /*02c0*/ 	.short	0x010a
        /*02c2*/ 	.byte	0x3f
	.zero		1


	//   ....[35]....
        /*02c4*/ 	.word	0x00005c80
        /*02c8*/ 	.word	0x00000006
        /*02cc*/ 	.word	0x00000000
        /*02d0*/ 	.short	0x010a
        /*02d2*/ 	.byte	0x3f
	.zero		1


	//   ....[36]....
        /*02d4*/ 	.word	0x00005d10
        /*02d8*/ 	.word	0x00000009
        /*02dc*/ 	.word	0x00000000
        /*02e0*/ 	.short	0x010a
        /*02e2*/ 	.byte	0x3f
	.zero		1


	//   ....[37]....
        /*02e4*/ 	.word	0x00005da0
        /*02e8*/ 	.word	0x00000006
        /*02ec*/ 	.word	0x00000000
        /*02f0*/ 	.short	0x010a
        /*02f2*/ 	.byte	0x3f
	.zero		1


	//   ....[38]....
        /*02f4*/ 	.word	0x00005e30
        /*02f8*/ 	.word	0x00000009
        /*02fc*/ 	.word	0x00000000
        /*0300*/ 	.short	0x010a
        /*0302*/ 	.byte	0x3f
	.zero		1


	//   ....[39]....
        /*0304*/ 	.word	0x00005ec0
        /*0308*/ 	.word	0x00000008
        /*030c*/ 	.word	0x00000000
        /*0310*/ 	.short	0x010a
        /*0312*/ 	.byte	0x3f
	.zero		1


	//   ....[40]....
        /*0314*/ 	.word	0x00005f50
        /*0318*/ 	.word	0x0000000b
        /*031c*/ 	.word	0x00000000
        /*0320*/ 	.short	0x010a
        /*0322*/ 	.byte	0x3f
	.zero		1


	//   ....[41]....
        /*0324*/ 	.word	0x00005fe0
        /*0328*/ 	.word	0x00000003
        /*032c*/ 	.word	0x00000000
        /*0330*/ 	.short	0x010a
        /*0332*/ 	.byte	0x3f
	.zero		1


	//   ....[42]....
        /*0334*/ 	.word	0x00006050
        /*0338*/ 	.word	0x00000014
        /*033c*/ 	.word	0xfffffff8
        /*0340*/ 	.short	0x010a
        /*0342*/ 	.byte	0x3f
	.zero		1


	//   ....[43]....
        /*0344*/ 	.word	0x000060b0
        /*0348*/ 	.word	0x00000016
        /*034c*/ 	.word	0x00000000
        /*0350*/ 	.short	0x010a
        /*0352*/ 	.byte	0x3f
	.zero		1


	//   ....[44]....
        /*0354*/ 	.word	0x00006110
        /*0358*/ 	.word	0x00000014
        /*035c*/ 	.word	0x00000008
        /*0360*/ 	.short	0x010a
        /*0362*/ 	.byte	0x3f
	.zero		1


	//   ....[45]....
        /*0364*/ 	.word	0x000061e0
        /*0368*/ 	.word	0x00000015
        /*036c*/ 	.word	0x00000048
        /*0370*/ 	.short	0x010a
        /*0372*/ 	.byte	0x3f
	.zero		1


	//   ....[46]....
        /*0374*/ 	.word	0x000062c0
        /*0378*/ 	.word	0x00000005
        /*037c*/ 	.word	0x00000000
        /*0380*/ 	.short	0x010a
        /*0382*/ 	.byte	0x3f
	.zero		1


	//   ....[47]....
        /*0384*/ 	.word	0x00006310
        /*0388*/ 	.word	0x00000007
        /*038c*/ 	.word	0x00000000
        /*0390*/ 	.short	0x010a
        /*0392*/ 	.byte	0x3f
	.zero		1


	//   ....[48]....
        /*0394*/ 	.word	0x00006360
        /*0398*/ 	.word	0x00000006
        /*039c*/ 	.word	0x00000000
        /*03a0*/ 	.short	0x010a
        /*03a2*/ 	.byte	0x3f
	.zero		1


	//   ....[49]....
        /*03a4*/ 	.word	0x000063b0
        /*03a8*/ 	.word	0x00000009
        /*03ac*/ 	.word	0x00000000
        /*03b0*/ 	.short	0x010a
        /*03b2*/ 	.byte	0x3f
	.zero		1


	//   ....[50]....
        /*03b4*/ 	.word	0x00006400
        /*03b8*/ 	.word	0x00000006
        /*03bc*/ 	.word	0x00000000
        /*03c0*/ 	.short	0x010a
        /*03c2*/ 	.byte	0x3f
	.zero		1


	//   ....[51]....
        /*03c4*/ 	.word	0x00006450
        /*03c8*/ 	.word	0x00000009
        /*03cc*/ 	.word	0x00000000
        /*03d0*/ 	.short	0x010a
        /*03d2*/ 	.byte	0x3f
	.zero		1


	//   ....[52]....
        /*03d4*/ 	.word	0x000064a0
        /*03d8*/ 	.word	0x00000008
        /*03dc*/ 	.word	0x00000000
        /*03e0*/ 	.short	0x010a
        /*03e2*/ 	.byte	0x3f
	.zero		1


	//   ....[53]....
        /*03e4*/ 	.word	0x000064f0
        /*03e8*/ 	.word	0x0000000b
        /*03ec*/ 	.word	0x00000000
        /*03f0*/ 	.short	0x010a
        /*03f2*/ 	.byte	0x3f
	.zero		1


	//----- nvinfo : EIATTR_NUM_MBARRIERS
	.align		4
.L_28:
        /*03f4*/ 	.byte	0x03, 0x38
        /*03f6*/ 	.short	0x0018


	//----- nvinfo : EIATTR_EXIT_INSTR_OFFSETS
	.align		4
        /*03f8*/ 	.byte	0x04, 0x1c
        /*03fa*/ 	.short	(.L_30 - .L_29)


	//   ....[0]....
.L_29:
        /*03fc*/ 	.word	0x00001420


	//   ....[1]....
        /*0400*/ 	.word	0x00001480


	//   ....[2]....
        /*0404*/ 	.word	0x00004bc0


	//   ....[3]....
        /*0408*/ 	.word	0x00004bf0


	//   ....[4]....
        /*040c*/ 	.word	0x00006030


	//----- nvinfo : EIATTR_MAX_THREADS
	.align		4
.L_30:
        /*0410*/ 	.byte	0x04, 0x05
        /*0412*/ 	.short	(.L_32 - .L_31)
.L_31:
        /*0414*/ 	.word	0x00000180
        /*0418*/ 	.word	0x00000001
        /*041c*/ 	.word	0x00000001


	//----- nvinfo : EIATTR_CRS_STACK_SIZE
	.align		4
.L_32:
        /*0420*/ 	.byte	0x04, 0x1e
        /*0422*/ 	.short	(.L_34 - .L_33)
.L_33:
        /*0424*/ 	.word	0x00000000


	//----- nvinfo : EIATTR_CBANK_PARAM_SIZE
	.align		4
.L_34:
        /*0428*/ 	.byte	0x03, 0x19
        /*042a*/ 	.short	0x0570


	//----- nvinfo : EIATTR_PARAM_CBANK
	.align		4
        /*042c*/ 	.byte	0x04, 0x0a
        /*042e*/ 	.short	(.L_36 - .L_35)
	.align		4
.L_35:
        /*0430*/ 	.word	index@(.nv.constant0._ZN7cutlass13device_kernelINS_4gemm6kernel13GemmUniversalIN4cute5tupleIJiiiiEEENS1_10collective13CollectiveMmaINS1_40MainloopSm90TmaGmmaWarpSpecializedSparseILi9ENS5_IJNS4_1CILi1EEENSA_ILi2EEESB_EEENS1_32KernelTmaWarpSpecializedPingpongEEENS5_IJNSA_ILi64EEESG_NSA_ILi128EEEEEENS_10bfloat16_tENS5_IJNS4_6LayoutINS5_IJiNS5_IJSC_iEEEiEEENS5_IJlNS5_IJSB_SC_EEElEEEEENSK_INS5_IJNS5_IJNS5_IJNSA_ILi8EEESC_NSA_ILi4EEEEEEiEEENS5_IJNS5_IJNSA_ILi16EEESC_SR_EEEiEEEiEEENS5_IJNS5_IJNS5_IJSH_SU_NSA_ILi2048EEEEEENSA_ILi8192EEEEEENS5_IJNS5_IJSB_NSA_ILi1024EEENSA_ILi32EEEEEElEEElEEEEEEEESJ_NS5_IJlSB_lEEENS4_8TiledMMAINS4_8MMA_AtomIJNS4_4SM904GMMA6SPARSE28GMMA_64x64x32_F32BF16BF16_SSILNS1D_5MajorE0ELS1G_0ELNS1D_7ScaleInE1ELS1H_1ELNS1D_9SparseSelE0EEEEEENSK_INS5_IJSB_SB_SB_EEENS5_IJNSA_ILi0EEES1M_S1M_EEEEENS5_IJNS4_10UnderscoreES1P_S1P_EEEEENS4_23SM90_TMA_LOAD_MULTICASTENS4_14ComposedLayoutINS4_7SwizzleILi3ELi4ELi3EEENS4_25smem_sparse_ptr_flag_bitsILi2ELi16EEENSK_INS5_IJNS5_IJSB_SQ_EEENS5_IJSC_SG_EEEEEENS5_IJNS5_IJS1M_SH_EEESN_EEEEEEEvNS4_8identityENS4_13SM90_TMA_LOADENS1T_IS1V_NS4_18smem_ptr_flag_bitsILi16EEENSK_INS5_IJSQ_SG_EEENS5_IJSG_SB_EEEEEEEvS25_EENS_8epilogue10collective6detail29Sm90TmaWarpSpecializedAdapterINS2F_15DefaultEpilogueIfNS5_IJSB_llEEES2J_NS2E_6thread17LinearCombinationIfLi1EffLNS2K_9ScaleType4KindE0ELNS_15FloatRoundStyleE2EfEENS1_15EpilogueDefaultEEEEEvvEEEEvNT_6ParamsE)
        /*0434*/ 	.short	0x0210
        /*0436*/ 	.short	0x0570


	//----- nvinfo : EIATTR_SW_WAR
	.align		4
.L_36:
        /*0438*/ 	.byte	0x04, 0x36
        /*043a*/ 	.short	(.L_38 - .L_37)
.L_37:
        /*043c*/ 	.word	0x00000008
.L_38:


//--------------------- .nv.callgraph             --------------------------
	.section	.nv.callgraph,"",@"SHT_CUDA_CALLGRAPH"
	.align	4
	.sectionentsize	8
	.align		4
        /*0000*/ 	.word	0x00000000
	.align		4
        /*0004*/ 	.word	0xffffffff
	.align		4
        /*0008*/ 	.word	0x00000000
	.align		4
        /*000c*/ 	.word	0xfffffffe
	.align		4
        /*0010*/ 	.word	0x00000000
	.align		4
        /*0014*/ 	.word	0xfffffffd
	.align		4
        /*0018*/ 	.word	0x00000000
	.align		4
        /*001c*/ 	.word	0xfffffffc


//--------------------- .nv.constant4             --------------------------
	.section	.nv.constant4,"a",@progbits
	.align	8
	.align		8
.nv.constant4:
        /*0000*/ 	.dword	_ZN39_INTERNAL_fbb58d46_4_k_cu_9041013c_31934cuda3std3__45__cpo5beginE
	.align		8
        /*0008*/ 	.dword	_ZN39_INTERNAL_fbb58d46_4_k_cu_9041013c_31934cuda3std3__45__cpo3endE
	.align		8
        /*0010*/ 	.dword	_ZN39_INTERNAL_fbb58d46_4_k_cu_9041013c_31934cuda3std3__45__cpo6cbeginE
	.align		8
        /*0018*/ 	.dword	_ZN39_INTERNAL_fbb58d46_4_k_cu_9041013c_31934cuda3std3__45__cpo4cendE
	.align		8
        /*0020*/ 	.dword	_ZN39_INTERNAL_fbb58d46_4_k_cu_9041013c_31934cuda3std3__441_GLOBAL__N__fbb58d46_4_k_cu_9041013c_31936ignoreE
	.align		8
        /*0028*/ 	.dword	_ZN39_INTERNAL_fbb58d46_4_k_cu_9041013c_31934cuda3std3__419piecewise_constructE
	.align		8
        /*0030*/ 	.dword	_ZN39_INTERNAL_fbb58d46_4_k_cu_9041013c_31934cuda3std3__48in_placeE
	.align		8
        /*0038*/ 	.dword	_ZN39_INTERNAL_fbb58d46_4_k_cu_9041013c_31934cuda3std6ranges3__45__cpo4swapE
	.align		8
        /*0040*/ 	.dword	_ZN39_INTERNAL_fbb58d46_4_k_cu_9041013c_31934cuda3std6ranges3__45__cpo9iter_moveE
	.align		8
        /*0048*/ 	.dword	_ZN39_INTERNAL_fbb58d46_4_k_cu_9041013c_31934cute7productE
	.align		8
        /*0050*/ 	.dword	_ZN39_INTERNAL_fbb58d46_4_k_cu_9041013c_31934cute1_E


//--------------------- .text._ZN7cutlass13device_kernelINS_4gemm6kernel13GemmUniversalIN4cute5tupleIJiiiiEEENS1_10collective13CollectiveMmaINS1_40MainloopSm90TmaGmmaWarpSpecializedSparseILi9ENS5_IJNS4_1CILi1EEENSA_ILi2EEESB_EEENS1_32KernelTmaWarpSpecializedPingpongEEENS5_IJNSA_ILi64EEESG_NSA_ILi128EEEEEENS_10bfloat16_tENS5_IJNS4_6LayoutINS5_IJiNS5_IJSC_iEEEiEEENS5_IJlNS5_IJSB_SC_EEElEEEEENSK_INS5_IJNS5_IJNS5_IJNSA_ILi8EEESC_NSA_ILi4EEEEEEiEEENS5_IJNS5_IJNSA_ILi16EEESC_SR_EEEiEEEiEEENS5_IJNS5_IJNS5_IJSH_SU_NSA_ILi2048EEEEEENSA_ILi8192EEEEEENS5_IJNS5_IJSB_NSA_ILi1024EEENSA_ILi32EEEEEElEEElEEEEEEEESJ_NS5_IJlSB_lEEENS4_8TiledMMAINS4_8MMA_AtomIJNS4_4SM904GMMA6SPARSE28GMMA_64x64x32_F32BF16BF16_SSILNS1D_5MajorE0ELS1G_0ELNS1D_7ScaleInE1ELS1H_1ELNS1D_9SparseSelE0EEEEEENSK_INS5_IJSB_SB_SB_EEENS5_IJNSA_ILi0EEES1M_S1M_EEEEENS5_IJNS4_10UnderscoreES1P_S1P_EEEEENS4_23SM90_TMA_LOAD_MULTICASTENS4_14ComposedLayoutINS4_7SwizzleILi3ELi4ELi3EEENS4_25smem_sparse_ptr_flag_bitsILi2ELi16EEENSK_INS5_IJNS5_IJSB_SQ_EEENS5_IJSC_SG_EEEEEENS5_IJNS5_IJS1M_SH_EEESN_EEEEEEEvNS4_8identityENS4_13SM90_TMA_LOADENS1T_IS1V_NS4_18smem_ptr_flag_bitsILi16EEENSK_INS5_IJSQ_SG_EEENS5_IJSG_SB_EEEEEEEvS25_EENS_8epilogue10collective6detail29Sm90TmaWarpSpecializedAdapterINS2F_15DefaultEpilogueIfNS5_IJSB_llEEES2J_NS2E_6thread17LinearCombinationIfLi1EffLNS2K_9ScaleType4KindE0ELNS_15FloatRoundStyleE2EfEENS1_15EpilogueDefaultEEEEEvvEEEEvNT_6ParamsE --------------------------
	.section	.text._ZN7cutlass13device_kernelINS_4gemm6kernel13GemmUniversalIN4cute5tupleIJiiiiEEENS1_10collective13CollectiveMmaINS1_40MainloopSm90TmaGmmaWarpSpecializedSparseILi9ENS5_IJNS4_1CILi1EEENSA_ILi2EEESB_EEENS1_32KernelTmaWarpSpecializedPingpongEEENS5_IJNSA_ILi64EEESG_NSA_ILi128EEEEEENS_10bfloat16_tENS5_IJNS4_6LayoutINS5_IJiNS5_IJSC_iEEEiEEENS5_IJlNS5_IJSB_SC_EEElEEEEENSK_INS5_IJNS5_IJNS5_IJNSA_ILi8EEESC_NSA_ILi4EEEEEEiEEENS5_IJNS5_IJNSA_ILi16EEESC_SR_EEEiEEEiEEENS5_IJNS5_IJNS5_IJSH_SU_NSA_ILi2048EEEEEENSA_ILi8192EEEEEENS5_IJNS5_IJSB_NSA_ILi1024EEENSA_ILi32EEEEEElEEElEEEEEEEESJ_NS5_IJlSB_lEEENS4_8TiledMMAINS4_8MMA_AtomIJNS4_4SM904GMMA6SPARSE28GMMA_64x64x32_F32BF16BF16_SSILNS1D_5MajorE0ELS1G_0ELNS1D_7ScaleInE1ELS1H_1ELNS1D_9SparseSelE0EEEEEENSK_INS5_IJSB_SB_SB_EEENS5_IJNSA_ILi0EEES1M_S1M_EEEEENS5_IJNS4_10UnderscoreES1P_S1P_EEEEENS4_23SM90_TMA_LOAD_MULTICASTENS4_14ComposedLayoutINS4_7SwizzleILi3ELi4ELi3EEENS4_25smem_sparse_ptr_flag_bitsILi2ELi16EEENSK_INS5_IJNS5_IJSB_SQ_EEENS5_IJSC_SG_EEEEEENS5_IJNS5_IJS1M_SH_EEESN_EEEEEEEvNS4_8identityENS4_13SM90_TMA_LOADENS1T_IS1V_NS4_18smem_ptr_flag_bitsILi16EEENSK_INS5_IJSQ_SG_EEENS5_IJSG_SB_EEEEEEEvS25_EENS_8epilogue10collective6detail29Sm90TmaWarpSpecializedAdapterINS2F_15DefaultEpilogueIfNS5_IJSB_llEEES2J_NS2E_6thread17LinearCombinationIfLi1EffLNS2K_9ScaleType4KindE0ELNS_15FloatRoundStyleE2EfEENS1_15EpilogueDefaultEEEEEvvEEEEvNT_6ParamsE,"ax",@progbits
	.align	128
.text._ZN7cutlass13device_kernelINS_4gemm6kernel13GemmUniversalIN4cute5tupleIJiiiiEEENS1_10collective13CollectiveMmaINS1_40MainloopSm90TmaGmmaWarpSpecializedSparseILi9ENS5_IJNS4_1CILi1EEENSA_ILi2EEESB_EEENS1_32KernelTmaWarpSpecializedPingpongEEENS5_IJNSA_ILi64EEESG_NSA_ILi128EEEEEENS_10bfloat16_tENS5_IJNS4_6LayoutINS5_IJiNS5_IJSC_iEEEiEEENS5_IJlNS5_IJSB_SC_EEElEEEEENSK_INS5_IJNS5_IJNS5_IJNSA_ILi8EEESC_NSA_ILi4EEEEEEiEEENS5_IJNS5_IJNSA_ILi16EEESC_SR_EEEiEEEiEEENS5_IJNS5_IJNS5_IJSH_SU_NSA_ILi2048EEEEEENSA_ILi8192EEEEEENS5_IJNS5_IJSB_NSA_ILi1024EEENSA_ILi32EEEEEElEEElEEEEEEEESJ_NS5_IJlSB_lEEENS4_8TiledMMAINS4_8MMA_AtomIJNS4_4SM904GMMA6SPARSE28GMMA_64x64x32_F32BF16BF16_SSILNS1D_5MajorE0ELS1G_0ELNS1D_7ScaleInE1ELS1H_1ELNS1D_9SparseSelE0EEEEEENSK_INS5_IJSB_SB_SB_EEENS5_IJNSA_ILi0EEES1M_S1M_EEEEENS5_IJNS4_10UnderscoreES1P_S1P_EEEEENS4_23SM90_TMA_LOAD_MULTICASTENS4_14ComposedLayoutINS4_7SwizzleILi3ELi4ELi3EEENS4_25smem_sparse_ptr_flag_bitsILi2ELi16EEENSK_INS5_IJNS5_IJSB_SQ_EEENS5_IJSC_SG_EEEEEENS5_IJNS5_IJS1M_SH_EEESN_EEEEEEEvNS4_8identityENS4_13SM90_TMA_LOADENS1T_IS1V_NS4_18smem_ptr_flag_bitsILi16EEENSK_INS5_IJSQ_SG_EEENS5_IJSG_SB_EEEEEEEvS25_EENS_8epilogue10collective6detail29Sm90TmaWarpSpecializedAdapterINS2F_15DefaultEpilogueIfNS5_IJSB_llEEES2J_NS2E_6thread17LinearCombinationIfLi1EffLNS2K_9ScaleType4KindE0ELNS_15FloatRoundStyleE2EfEENS1_15EpilogueDefaultEEEEEvvEEEEvNT_6ParamsE:
        .type           _ZN7cutlass13device_kernelINS_4gemm6kernel13GemmUniversalIN4cute5tupleIJiiiiEEENS1_10collective13CollectiveMmaINS1_40MainloopSm90TmaGmmaWarpSpecializedSparseILi9ENS5_IJNS4_1CILi1EEENSA_ILi2EEESB_EEENS1_32KernelTmaWarpSpecializedPingpongEEENS5_IJNSA_ILi64EEESG_NSA_ILi128EEEEEENS_10bfloat16_tENS5_IJNS4_6LayoutINS5_IJiNS5_IJSC_iEEEiEEENS5_IJlNS5_IJSB_SC_EEElEEEEENSK_INS5_IJNS5_IJNS5_IJNSA_ILi8EEESC_NSA_ILi4EEEEEEiEEENS5_IJNS5_IJNSA_ILi16EEESC_SR_EEEiEEEiEEENS5_IJNS5_IJNS5_IJSH_SU_NSA_ILi2048EEEEEENSA_ILi8192EEEEEENS5_IJNS5_IJSB_NSA_ILi1024EEENSA_ILi32EEEEEElEEElEEEEEEEESJ_NS5_IJlSB_lEEENS4_8TiledMMAINS4_8MMA_AtomIJNS4_4SM904GMMA6SPARSE28GMMA_64x64x32_F32BF16BF16_SSILNS1D_5MajorE0ELS1G_0ELNS1D_7ScaleInE1ELS1H_1ELNS1D_9SparseSelE0EEEEEENSK_INS5_IJSB_SB_SB_EEENS5_IJNSA_ILi0EEES1M_S1M_EEEEENS5_IJNS4_10UnderscoreES1P_S1P_EEEEENS4_23SM90_TMA_LOAD_MULTICASTENS4_14ComposedLayoutINS4_7SwizzleILi3ELi4ELi3EEENS4_25smem_sparse_ptr_flag_bitsILi2ELi16EEENSK_INS5_IJNS5_IJSB_SQ_EEENS5_IJSC_SG_EEEEEENS5_IJNS5_IJS1M_SH_EEESN_EEEEEEEvNS4_8identityENS4_13SM90_TMA_LOADENS1T_IS1V_NS4_18smem_ptr_flag_bitsILi16EEENSK_INS5_IJSQ_SG_EEENS5_IJSG_SB_EEEEEEEvS25_EENS_8epilogue10collective6detail29Sm90TmaWarpSpecializedAdapterINS2F_15DefaultEpilogueIfNS5_IJSB_llEEES2J_NS2E_6thread17LinearCombinationIfLi1EffLNS2K_9ScaleType4KindE0ELNS_15FloatRoundStyleE2EfEENS1_15EpilogueDefaultEEEEEvvEEEEvNT_6ParamsE,@function
        .size           _ZN7cutlass13device_kernelINS_4gemm6kernel13GemmUniversalIN4cute5tupleIJiiiiEEENS1_10collective13CollectiveMmaINS1_40MainloopSm90TmaGmmaWarpSpecializedSparseILi9ENS5_IJNS4_1CILi1EEENSA_ILi2EEESB_EEENS1_32KernelTmaWarpSpecializedPingpongEEENS5_IJNSA_ILi64EEESG_NSA_ILi128EEEEEENS_10bfloat16_tENS5_IJNS4_6LayoutINS5_IJiNS5_IJSC_iEEEiEEENS5_IJlNS5_IJSB_SC_EEElEEEEENSK_INS5_IJNS5_IJNS5_IJNSA_ILi8EEESC_NSA_ILi4EEEEEEiEEENS5_IJNS5_IJNSA_ILi16EEESC_SR_EEEiEEEiEEENS5_IJNS5_IJNS5_IJSH_SU_NSA_ILi2048EEEEEENSA_ILi8192EEEEEENS5_IJNS5_IJSB_NSA_ILi1024EEENSA_ILi32EEEEEElEEElEEEEEEEESJ_NS5_IJlSB_lEEENS4_8TiledMMAINS4_8MMA_AtomIJNS4_4SM904GMMA6SPARSE28GMMA_64x64x32_F32BF16BF16_SSILNS1D_5MajorE0ELS1G_0ELNS1D_7ScaleInE1ELS1H_1ELNS1D_9SparseSelE0EEEEEENSK_INS5_IJSB_SB_SB_EEENS5_IJNSA_ILi0EEES1M_S1M_EEEEENS5_IJNS4_10UnderscoreES1P_S1P_EEEEENS4_23SM90_TMA_LOAD_MULTICASTENS4_14ComposedLayoutINS4_7SwizzleILi3ELi4ELi3EEENS4_25smem_sparse_ptr_flag_bitsILi2ELi16EEENSK_INS5_IJNS5_IJSB_SQ_EEENS5_IJSC_SG_EEEEEENS5_IJNS5_IJS1M_SH_EEESN_EEEEEEEvNS4_8identityENS4_13SM90_TMA_LOADENS1T_IS1V_NS4_18smem_ptr_flag_bitsILi16EEENSK_INS5_IJSQ_SG_EEENS5_IJSG_SB_EEEEEEEvS25_EENS_8epilogue10collective6detail29Sm90TmaWarpSpecializedAdapterINS2F_15DefaultEpilogueIfNS5_IJSB_llEEES2J_NS2E_6thread17LinearCombinationIfLi1EffLNS2K_9ScaleType4KindE0ELNS_15FloatRoundStyleE2EfEENS1_15EpilogueDefaultEEEEEvvEEEEvNT_6ParamsE,(.L_x_139 - _ZN7cutlass13device_kernelINS_4gemm6kernel13GemmUniversalIN4cute5tupleIJiiiiEEENS1_10collective13CollectiveMmaINS1_40MainloopSm90TmaGmmaWarpSpecializedSparseILi9ENS5_IJNS4_1CILi1EEENSA_ILi2EEESB_EEENS1_32KernelTmaWarpSpecializedPingpongEEENS5_IJNSA_ILi64EEESG_NSA_ILi128EEEEEENS_10bfloat16_tENS5_IJNS4_6LayoutINS5_IJiNS5_IJSC_iEEEiEEENS5_IJlNS5_IJSB_SC_EEElEEEEENSK_INS5_IJNS5_IJNS5_IJNSA_ILi8EEESC_NSA_ILi4EEEEEEiEEENS5_IJNS5_IJNSA_ILi16EEESC_SR_EEEiEEEiEEENS5_IJNS5_IJNS5_IJSH_SU_NSA_ILi2048EEEEEENSA_ILi8192EEEEEENS5_IJNS5_IJSB_NSA_ILi1024EEENSA_ILi32EEEEEElEEElEEEEEEEESJ_NS5_IJlSB_lEEENS4_8TiledMMAINS4_8MMA_AtomIJNS4_4SM904GMMA6SPARSE28GMMA_64x64x32_F32BF16BF16_SSILNS1D_5MajorE0ELS1G_0ELNS1D_7ScaleInE1ELS1H_1ELNS1D_9SparseSelE0EEEEEENSK_INS5_IJSB_SB_SB_EEENS5_IJNSA_ILi0EEES1M_S1M_EEEEENS5_IJNS4_10UnderscoreES1P_S1P_EEEEENS4_23SM90_TMA_LOAD_MULTICASTENS4_14ComposedLayoutINS4_7SwizzleILi3ELi4ELi3EEENS4_25smem_sparse_ptr_flag_bitsILi2ELi16EEENSK_INS5_IJNS5_IJSB_SQ_EEENS5_IJSC_SG_EEEEEENS5_IJNS5_IJS1M_SH_EEESN_EEEEEEEvNS4_8identityENS4_13SM90_TMA_LOADENS1T_IS1V_NS4_18smem_ptr_flag_bitsILi16EEENSK_INS5_IJSQ_SG_EEENS5_IJSG_SB_EEEEEEEvS25_EENS_8epilogue10collective6detail29Sm90TmaWarpSpecializedAdapterINS2F_15DefaultEpilogueIfNS5_IJSB_llEEES2J_NS2E_6thread17LinearCombinationIfLi1EffLNS2K_9ScaleType4KindE0ELNS_15FloatRoundStyleE2EfEENS1_15EpilogueDefaultEEEEEvvEEEEvNT_6ParamsE)
        .other          _ZN7cutlass13device_kernelINS_4gemm6kernel13GemmUniversalIN4cute5tupleIJiiiiEEENS1_10collective13CollectiveMmaINS1_40MainloopSm90TmaGmmaWarpSpecializedSparseILi9ENS5_IJNS4_1CILi1EEENSA_ILi2EEESB_EEENS1_32KernelTmaWarpSpecializedPingpongEEENS5_IJNSA_ILi64EEESG_NSA_ILi128EEEEEENS_10bfloat16_tENS5_IJNS4_6LayoutINS5_IJiNS5_IJSC_iEEEiEEENS5_IJlNS5_IJSB_SC_EEElEEEEENSK_INS5_IJNS5_IJNS5_IJNSA_ILi8EEESC_NSA_ILi4EEEEEEiEEENS5_IJNS5_IJNSA_ILi16EEESC_SR_EEEiEEEiEEENS5_IJNS5_IJNS5_IJSH_SU_NSA_ILi2048EEEEEENSA_ILi8192EEEEEENS5_IJNS5_IJSB_NSA_ILi1024EEENSA_ILi32EEEEEElEEElEEEEEEEESJ_NS5_IJlSB_lEEENS4_8TiledMMAINS4_8MMA_AtomIJNS4_4SM904GMMA6SPARSE28GMMA_64x64x32_F32BF16BF16_SSILNS1D_5MajorE0ELS1G_0ELNS1D_7ScaleInE1ELS1H_1ELNS1D_9SparseSelE0EEEEEENSK_INS5_IJSB_SB_SB_EEENS5_IJNSA_ILi0EEES1M_S1M_EEEEENS5_IJNS4_10UnderscoreES1P_S1P_EEEEENS4_23SM90_TMA_LOAD_MULTICASTENS4_14ComposedLayoutINS4_7SwizzleILi3ELi4ELi3EEENS4_25smem_sparse_ptr_flag_bitsILi2ELi16EEENSK_INS5_IJNS5_IJSB_SQ_EEENS5_IJSC_SG_EEEEEENS5_IJNS5_IJS1M_SH_EEESN_EEEEEEEvNS4_8identityENS4_13SM90_TMA_LOADENS1T_IS1V_NS4_18smem_ptr_flag_bitsILi16EEENSK_INS5_IJSQ_SG_EEENS5_IJSG_SB_EEEEEEEvS25_EENS_8epilogue10collective6detail29Sm90TmaWarpSpecializedAdapterINS2F_15DefaultEpilogueIfNS5_IJSB_llEEES2J_NS2E_6thread17LinearCombinationIfLi1EffLNS2K_9ScaleType4KindE0ELNS_15FloatRoundStyleE2EfEENS1_15EpilogueDefaultEEEEEvvEEEEvNT_6ParamsE,@"STO_CUDA_ENTRY STV_DEFAULT"
_ZN7cutlass13device_kernelINS_4gemm6kernel13GemmUniversalIN4cute5tupleIJiiiiEEENS1_10collective13CollectiveMmaINS1_40MainloopSm90TmaGmmaWarpSpecializedSparseILi9ENS5_IJNS4_1CILi1EEENSA_ILi2EEESB_EEENS1_32KernelTmaWarpSpecializedPingpongEEENS5_IJNSA_ILi64EEESG_NSA_ILi128EEEEEENS_10bfloat16_tENS5_IJNS4_6LayoutINS5_IJiNS5_IJSC_iEEEiEEENS5_IJlNS5_IJSB_SC_EEElEEEEENSK_INS5_IJNS5_IJNS5_IJNSA_ILi8EEESC_NSA_ILi4EEEEEEiEEENS5_IJNS5_IJNSA_ILi16EEESC_SR_EEEiEEEiEEENS5_IJNS5_IJNS5_IJSH_SU_NSA_ILi2048EEEEEENSA_ILi8192EEEEEENS5_IJNS5_IJSB_NSA_ILi1024EEENSA_ILi32EEEEEElEEElEEEEEEEESJ_NS5_IJlSB_lEEENS4_8TiledMMAINS4_8MMA_AtomIJNS4_4SM904GMMA6SPARSE28GMMA_64x64x32_F32BF16BF16_SSILNS1D_5MajorE0ELS1G_0ELNS1D_7ScaleInE1ELS1H_1ELNS1D_9SparseSelE0EEEEEENSK_INS5_IJSB_SB_SB_EEENS5_IJNSA_ILi0EEES1M_S1M_EEEEENS5_IJNS4_10UnderscoreES1P_S1P_EEEEENS4_23SM90_TMA_LOAD_MULTICASTENS4_14ComposedLayoutINS4_7SwizzleILi3ELi4ELi3EEENS4_25smem_sparse_ptr_flag_bitsILi2ELi16EEENSK_INS5_IJNS5_IJSB_SQ_EEENS5_IJSC_SG_EEEEEENS5_IJNS5_IJS1M_SH_EEESN_EEEEEEEvNS4_8identityENS4_13SM90_TMA_LOADENS1T_IS1V_NS4_18smem_ptr_flag_bitsILi16EEENSK_INS5_IJSQ_SG_EEENS5_IJSG_SB_EEEEEEEvS25_EENS_8epilogue10collective6detail29Sm90TmaWarpSpecializedAdapterINS2F_15DefaultEpilogueIfNS5_IJSB_llEEES2J_NS2E_6thread17LinearCombinationIfLi1EffLNS2K_9ScaleType4KindE0ELNS_15FloatRoundStyleE2EfEENS1_15EpilogueDefaultEEEEEvvEEEEvNT_6ParamsE:
[----:B------:R-:W-:Y:S01]  /*0000*/  LDC R1, c[0x0][0x28] ;  /* 0x00000a00ff017b82 */ /* 0x000fe20000000800 */
[----:B------:R-:W0:Y:S01]  /*0010*/  S2R R10, SR_TID.X ;  /* 0x00000000000a7919 */ /* 0x000e220000002100 */
[----:B------:R-:W-:Y:S01]  /*0020*/  ELECT P0, URZ, PT ;  /* 0x00000000003f782f */ /* 0x000fe20003800000 */
[----:B------:R-:W-:Y:S01]  /*0030*/  BSSY B0, `(.L_x_0) ;  /* 0x0000012000007945 */ /* 0x000fe20003800000 */
[--C-:B0-----:R-:W-:Y:S02]  /*0040*/  SHF.R.U32.HI R0, RZ, 0x5, R10.reuse ;  /* 0x00000005ff007819 */ /* 0x101fe4000001160a */
[----:B------:R-:W-:-:S03]  /*0050*/  SHF.R.U32.HI R4, RZ, 0x7, R10 ;  /* 0x00000007ff047819 */ /* 0x000fc6000001160a */
[----:B------:R-:W0:Y:S04]  /*0060*/  SHFL.IDX PT, R2, R0, RZ, 0x1f ;  /* 0x00001fff00027589 */ /* 0x000e2800000e0000 */
[----:B------:R1:W2:Y:S01]  /*0070*/  SHFL.IDX PT, R5, R4, RZ, 0x1f ;  /* 0x00001fff04057589 */ /* 0x0002a200000e0000 */
[----:B0-----:R-:W-:-:S13]  /*0080*/  ISETP.NE.OR P0, PT, R2, RZ, !P0 ;  /* 0x000000ff0200720c */ /* 0x001fda0004705670 */
[----:B-12---:R-:W-:Y:S05]  /*0090*/  @P0 BRA `(.L_x_1) ;  /* 0x00000000002c0947 */ /* 0x006fea0003800000 */
[----:B------:R-:W-:Y:S02]  /*00a0*/  ULDC.64 UR4, c[0x0][0x198] ;  /* 0x0000660000047ab9 */ /* 0x000fe40000000a00 */
[----:B------:R-:W-:Y:S02]  /*00b0*/  UIADD3 UR6, UP0, UR4, 0xf0, URZ ;  /* 0x000000f004067890 */ /* 0x000fe4000ff1e03f */
[----:B------:R-:W-:Y:S02]  /*00c0*/  UIADD3 UR8, UP1, UR4, 0x1f0, URZ ;  /* 0x000001f004087890 */ /* 0x000fe4000ff3e03f */
[----:B------:R-:W-:Y:S02]  /*00d0*/  UIADD3 UR4, UP2, UR4, 0x2f0, URZ ;  /* 0x000002f004047890 */ /* 0x000fe4000ff5e03f */
[----:B------:R-:W-:Y:S02]  /*00e0*/  UIADD3.X UR7, URZ, UR5, URZ, UP0, !UPT ;  /* 0x000000053f077290 */ /* 0x000fe400087fe43f */
[----:B------:R-:W-:-:S02]  /*00f0*/  UIADD3.X UR9, URZ, UR5, URZ, UP1, !UPT ;  /* 0x000000053f097290 */ /* 0x000fc40008ffe43f */
[----:B------:R-:W-:-:S05]  /*0100*/  UIADD3.X UR5, URZ, UR5, URZ, UP2, !UPT ;  /* 0x000000053f057290 */ /* 0x000fca00097fe43f */
[----:B------:R0:W-:Y:S02]  /*0110*/  UTMACCTL.PF [UR6] ;  /* 0x00000000060079b9 */ /* 0x0001e40008040000 */
[----:B------:R0:W-:Y:S02]  /*0120*/  UTMACCTL.PF [UR8] ;  /* 0x00000000080079b9 */ /* 0x0001e40008040000 */
[----:B------:R0:W-:Y:S02]  /*0130*/  UTMACCTL.PF [UR4] ;  /* 0x00000000040079b9 */ /* 0x0001e40008040000 */
[----:B0-----:R-:W-:Y:S01]  /*0140*/  NOP ;  /* 0x0000000000007918 */ /* 0x001fe20000000000 */
.L_x_1:
[----:B------:R-:W-:Y:S05]  /*0150*/  BSYNC B0 ;  /* 0x0000000000007941 */ /* 0x000fea0003800000 */
.L_x_0:
[----:B------:R-:W0:Y:S01]  /*0160*/  SHFL.IDX PT, R6, R0, RZ, 0x1f ;  /* 0x00001fff00067589 */ /* 0x000e2200000e0000 */
[----:B------:R-:W-:Y:S02]  /*0170*/  SHF.R.S32.HI R3, RZ, 0x1f, R10 ;  /* 0x0000001fff037819 */ /* 0x000fe4000001140a */
[----:B0-----:R-:W-:-:S13]  /*0180*/  ISETP.NE.AND P0, PT, R6, RZ, PT ;  /* 0x000000ff0600720c */ /* 0x001fda0003f05270 */
[----:B------:R-:W-:Y:S05]  /*0190*/  @P0 BRA `(.L_x_2) ;  /* 0x00000000008c0947 */ /* 0x000fea0003800000 */
[----:B------:R-:W-:Y:S01]  /*01a0*/  ELECT P0, URZ, PT ;  /* 0x00000000003f782f */ /* 0x000fe20003800000 */
[----:B------:R-:W-:-:S12]  /*01b0*/  BSSY B0, `(.L_x_2) ;  /* 0x0000021000007945 */ /* 0x000fd80003800000 */
[----:B------:R-:W-:Y:S05]  /*01c0*/  @!P0 BRA `(.L_x_3) ;  /* 0x00000000007c8947 */ /* 0x000fea0003800000 */
[----:B------:R-:W0:Y:S01]  /*01d0*/  S2UR UR8, SR_CgaCtaId ;  /* 0x00000000000879c3 */ /* 0x000e220000008800 */
[----:B------:R-:W-:Y:S01]  /*01e0*/  UMOV UR4, 0x400 ;  /* 0x0000040000047882 */ /* 0x000fe20000000000 */
[----:B------:R-:W-:Y:S01]  /*01f0*/  UMOV UR5, 0x1 ;  /* 0x0000000100057882 */ /* 0x000fe20000000000 */
[----:B------:R-:W-:Y:S02]  /*0200*/  UMOV UR6, 0x2 ;  /* 0x0000000200067882 */ /* 0x000fe40000000000 */
[----:B------:R-:W-:-:S04]  /*0210*/  UIADD3 UR6, -UR6, 0x100000, URZ ;  /* 0x0010000006067890 */ /* 0x000fc8000fffe13f */
[----:B------:R-:W-:Y:S02]  /*0220*/  USHF.L.U32 UR7, UR6, 0xb, URZ ;  /* 0x0000000b06077899 */ /* 0x000fe4000800063f */
[----:B------:R-:W-:Y:S02]  /*0230*/  USHF.L.U32 UR6, UR6, 0x1, URZ ;  /* 0x0000000106067899 */ /* 0x000fe4000800063f */
[----:B0-----:R-:W-:Y:S02]  /*0240*/  ULEA UR8, UR8, UR4, 0x18 ;  /* 0x0000000408087291 */ /* 0x001fe4000f8ec03f */
[----:B------:R-:W-:-:S04]  /*0250*/  UIADD3 UR4, -UR5, 0x100000, URZ ;  /* 0x0010000005047890 */ /* 0x000fc8000fffe13f */
[----:B------:R-:W-:Y:S02]  /*0260*/  USHF.L.U32 UR5, UR4, 0xb, URZ ;  /* 0x0000000b04057899 */ /* 0x000fe4000800063f */
[----:B------:R-:W-:Y:S01]  /*0270*/  USHF.L.U32 UR4, UR4, 0x1, URZ ;  /* 0x0000000104047899 */ /* 0x000fe2000800063f */
[----:B------:R-:W0:Y:S11]  /*0280*/  FENCE.VIEW.ASYNC.S ;  /* 0x00000000000073c6 */ /* 0x000e360000000000 */
[----:B0-----:R0:W1:Y:S01]  /*0290*/  SYNCS.EXCH.64 URZ, [UR8], UR4 ;  /* 0x00000004083f75b2 */ /* 0x0010620008000100 */
[----:B------:R0:W2:Y:S01]  /*02a0*/  SYNCS.EXCH.64 URZ, [UR8+0x48], UR6 ;  /* 0x00004806083f75b2 */ /* 0x0000a20008000100 */
[----:B------:R0:W3:Y:S01]  /*02b0*/  SYNCS.EXCH.64 URZ, [UR8+0x8], UR4 ;  /* 0x00000804083f75b2 */ /* 0x0000e20008000100 */
[----:B------:R0:W4:Y:S01]  /*02c0*/  SYNCS.EXCH.64 URZ, [UR8+0x50], UR6 ;  /* 0x00005006083f75b2 */ /* 0x0001220008000100 */
[----:B------:R0:W0:Y:S01]  /*02d0*/  SYNCS.EXCH.64 URZ, [UR8+0x10], UR4 ;  /* 0x00001004083f75b2 */ /* 0x0000220008000100 */
        /* <DEDUP_REMOVED lines=13> */
[----:B------:R-:W-:Y:S01]  /*03b0*/  NOP ;  /* 0x0000000000007918 */ /* 0x000fe20000000000 */
.L_x_3:
[----:B0-----:R-:W-:Y:S05]  /*03c0*/  BSYNC B0 ;  /* 0x0000000000007941 */ /* 0x001fea0003800000 */
.L_x_2:
[----:B------:R-:W0:Y:S01]  /*03d0*/  SHFL.IDX PT, R12, R0, RZ, 0x1f ;  /* 0x00001fff000c7589 */ /* 0x000e2200000e0000 */
[----:B------:R-:W-:Y:S01]  /*03e0*/  LEA.HI R3, R3, R10, RZ, 0x7 ;  /* 0x0000000a03037211 */ /* 0x000fe200078f38ff */
[----:B------:R-:W5:Y:S01]  /*03f0*/  S2UR UR13, SR_CTAID.X ;  /* 0x00000000000d79c3 */ /* 0x000f620000002500 */
[----:B------:R-:W-:Y:S01]  /*0400*/  ELECT P0, URZ, PT ;  /* 0x00000000003f782f */ /* 0x000fe20003800000 */
[----:B------:R-:W1:Y:S01]  /*0410*/  SHFL.IDX PT, R9, R0, RZ, 0x1f ;  /* 0x00001fff00097589 */ /* 0x000e6200000e0000 */
[----:B------:R-:W-:Y:S02]  /*0420*/  LOP3.LUT R3, R3, 0xffffff80, RZ, 0xc0, !PT ;  /* 0xffffff8003037812 */ /* 0x000fe400078ec0ff */
[----:B------:R-:W-:Y:S01]  /*0430*/  ELECT P1, URZ, PT ;  /* 0x00000000003f782f */ /* 0x000fe20003820000 */
[----:B------:R-:W-:Y:S01]  /*0440*/  NOP ;  /* 0x0000000000007918 */ /* 0x000fe20000000000 */
[----:B------:R-:W2:Y:S01]  /*0450*/  S2R R16, SR_CTAID.Y ;  /* 0x0000000000107919 */ /* 0x000ea20000002600 */
[----:B------:R-:W-:Y:S01]  /*0460*/  ULDC UR4, c[0x0][0x150] ;  /* 0x0000540000047ab9 */ /* 0x000fe20000000800 */
[----:B------:R-:W-:Y:S01]  /*0470*/  IMAD.IADD R11, R10, 0x1, -R3 ;  /* 0x000000010a0b7824 */ /* 0x000fe200078e0a03 */
[----:B------:R-:W3:Y:S01]  /*0480*/  LDC R25, c[0x0][0x148] ;  /* 0x00005200ff197b82 */ /* 0x000ee20000000800 */
[----:B------:R2:W4:Y:S01]  /*0490*/  SHFL.IDX PT, R13, R4, RZ, 0x1f ;  /* 0x00001fff040d7589 */ /* 0x00052200000e0000 */
[----:B------:R-:W-:Y:S01]  /*04a0*/  UMOV UR11, 0x80 ;  /* 0x00000080000b7882 */ /* 0x000fe20000000000 */
[----:B------:R-:W-:Y:S01]  /*04b0*/  NOP ;  /* 0x0000000000007918 */ /* 0x000fe20000000000 */
[----:B------:R-:W-:Y:S01]  /*04c0*/  SHF.R.S32.HI R24, RZ, 0x1f, R11 ;  /* 0x0000001fff187819 */ /* 0x000fe2000001140b */
[C---:B------:R-:W-:Y:S01]  /*04d0*/  VIADD R40, R5.reuse, 0xffffffff ;  /* 0xffffffff05287836 */ /* 0x040fe20000000000 */
[----:B------:R-:W-:-:S02]  /*04e0*/  ISETP.NE.AND P2, PT, R5, RZ, PT ;  /* 0x000000ff0500720c */ /* 0x000fc40003f45270 */
[----:B------:R-:W-:Y:S02]  /*04f0*/  LEA.HI R3, R24, R11, RZ, 0x3 ;  /* 0x0000000b18037211 */ /* 0x000fe400078f18ff */
[----:B------:R-:W-:Y:S02]  /*0500*/  ISETP.GE.U32.AND P5, PT, R40, 0x2, PT ;  /* 0x000000022800780c */ /* 0x000fe40003fa6070 */
[--C-:B------:R-:W-:Y:S02]  /*0510*/  SHF.R.S32.HI R7, RZ, 0x3, R3.reuse ;  /* 0x00000003ff077819 */ /* 0x100fe40000011403 */
[----:B0-----:R-:W-:Y:S02]  /*0520*/  ISETP.NE.OR P0, PT, R12, RZ, !P0 ;  /* 0x000000ff0c00720c */ /* 0x001fe40004705670 */
[----:B------:R-:W-:Y:S01]  /*0530*/  SHF.R.S32.HI R8, RZ, 0x1f, R3 ;  /* 0x0000001fff087819 */ /* 0x000fe20000011403 */
[----:B------:R-:W0:Y:S01]  /*0540*/  LDC R12, c[0x0][0x140] ;  /* 0x00005000ff0c7b82 */ /* 0x000e220000000800 */
[----:B-1----:R-:W-:-:S02]  /*0550*/  ISETP.NE.OR P1, PT, R9, RZ, !P1 ;  /* 0x000000ff0900720c */ /* 0x002fc40004f25670 */
[----:B------:R-:W-:Y:S02]  /*0560*/  LEA.HI R8, R8, R7, RZ, 0x2 ;  /* 0x0000000708087211 */ /* 0x000fe400078f10ff */
[----:B-----5:R-:W-:Y:S02]  /*0570*/  I2FP.F32.U32 R0, UR13 ;  /* 0x0000000d00007c45 */ /* 0x020fe40008201000 */
[----:B------:R-:W-:Y:S01]  /*0580*/  LOP3.LUT R8, R8, 0xfffffffc, RZ, 0xc0, !PT ;  /* 0xfffffffc08087812 */ /* 0x000fe200078ec0ff */
[----:B------:R-:W1:Y:S01]  /*0590*/  LDC R9, c[0x0][0x144] ;  /* 0x00005100ff097b82 */ /* 0x000e620000000800 */
[----:B------:R-:W-:Y:S01]  /*05a0*/  SHF.R.S32.HI R3, RZ, 0x1f, R2 ;  /* 0x0000001fff037819 */ /* 0x000fe20000011402 */
[----:B------:R-:W-:Y:S01]  /*05b0*/  VOTEU.ALL UP0, P0 ;  /* 0x00000000003f7886 */ /* 0x000fe20000000000 */
[----:B------:R-:W-:Y:S01]  /*05c0*/  FMUL R0, R0, UR4 ;  /* 0x0000000400007c20 */ /* 0x000fe20008400000 */
[----:B--2---:R-:W-:Y:S01]  /*05d0*/  I2FP.F32.U32 R4, R16 ;  /* 0x0000001000047245 */ /* 0x004fe20000201000 */
[----:B------:R-:W-:Y:S01]  /*05e0*/  ULDC UR4, c[0x0][0x154] ;  /* 0x0000550000047ab9 */ /* 0x000fe20000000800 */
[----:B------:R-:W-:Y:S01]  /*05f0*/  VOTEU.ALL UP1, P1 ;  /* 0x00000000003f7886 */ /* 0x000fe20000820000 */
[----:B------:R-:W-:Y:S01]  /*0600*/  IMAD.IADD R8, R7, 0x1, -R8 ;  /* 0x0000000107087824 */ /* 0x000fe200078e0a08 */
[----:B------:R-:W2:Y:S01]  /*0610*/  @!UP0 S2UR UR7, SR_CgaCtaId ;  /* 0x00000000000789c3 */ /* 0x000ea20000008800 */
[----:B------:R-:W-:Y:S01]  /*0620*/  SHF.R.S32.HI R7, RZ, 0x1f, R6 ;  /* 0x0000001fff077819 */ /* 0x000fe20000011406 */
[----:B------:R-:W-:Y:S01]  /*0630*/  FMUL R4, R4, UR4 ;  /* 0x0000000404047c20 */ /* 0x000fe20008400000 */
[----:B------:R-:W-:Y:S01]  /*0640*/  LEA.HI R3, R3, R2, RZ, 0x2 ;  /* 0x0000000203037211 */ /* 0x000fe200078f10ff */
[----:B------:R-:W5:Y:S01]  /*0650*/  F2I.U32.TRUNC.NTZ R0, R0 ;  /* 0x0000000000007305 */ /* 0x000f62000020f000 */
[----:B------:R-:W-:Y:S01]  /*0660*/  LEA.HI R7, R7, R6, RZ, 0x2 ;  /* 0x0000000607077211 */ /* 0x000fe200078f10ff */
[----:B------:R-:W-:Y:S01]  /*0670*/  UMOV UR4, 0x20 ;  /* 0x0000002000047882 */ /* 0x000fe20000000000 */
[----:B------:R-:W-:Y:S01]  /*0680*/  LOP3.LUT R3, R3, 0xfffffffc, RZ, 0xc0, !PT ;  /* 0xfffffffc03037812 */ /* 0x000fe200078ec0ff */
[----:B------:R-:W4:Y:S01]  /*0690*/  @!UP1 S2UR UR10, SR_CgaCtaId ;  /* 0x00000000000a99c3 */ /* 0x000f220000008800 */
[----:B------:R-:W-:Y:S01]  /*06a0*/  LOP3.LUT R7, R7, 0x3ffffffc, RZ, 0xc0, !PT ;  /* 0x3ffffffc07077812 */ /* 0x000fe200078ec0ff */
[----:B------:R-:W-:Y:S01]  /*06b0*/  @!UP0 UMOV UR6, 0x400 ;  /* 0x0000040000068882 */ /* 0x000fe20000000000 */
[----:B------:R-:W-:-:S04]  /*06c0*/  @!UP0 UIADD3 UR4, -UR4, 0x100000, URZ ;  /* 0x0010000004048890 */ /* 0x000fc8000fffe13f */
[----:B------:R-:W-:Y:S02]  /*06d0*/  @!UP0 USHF.L.U32 UR5, UR4, 0xb, URZ ;  /* 0x0000000b04058899 */ /* 0x000fe4000800063f */
[----:B------:R-:W-:Y:S01]  /*06e0*/  @!UP0 USHF.L.U32 UR4, UR4, 0x1, URZ ;  /* 0x0000000104048899 */ /* 0x000fe2000800063f */
[----:B------:R-:W3:Y:S01]  /*06f0*/  F2I.U32.TRUNC.NTZ R4, R4 ;  /* 0x0000000400047305 */ /* 0x000ee2000020f000 */
[----:B------:R-:W-:Y:S01]  /*0700*/  IMAD.IADD R22, R2, 0x1, -R3 ;  /* 0x0000000102167824 */ /* 0x000fe200078e0a03 */
[----:B------:R-:W-:Y:S01]  /*0710*/  @!UP1 UMOV UR9, 0x400 ;  /* 0x0000040000099882 */ /* 0x000fe20000000000 */
[----:B------:R-:W-:Y:S01]  /*0720*/  IMAD.IADD R7, R6, 0x1, -R7 ;  /* 0x0000000106077824 */ /* 0x000fe200078e0a07 */
[----:B0-----:R-:W-:Y:S01]  /*0730*/  ISETP.EQ.U32.AND P3, PT, R12, 0x1, PT ;  /* 0x000000010c00780c */ /* 0x001fe20003f62070 */
[----:B------:R-:W-:Y:S01]  /*0740*/  VOTEU.ALL UP2, P1 ;  /* 0x00000000003f7886 */ /* 0x000fe20000840000 */
[----:B------:R-:W-:Y:S01]  /*0750*/  VOTEU.ALL UP3, P1 ;  /* 0x00000000003f7886 */ /* 0x000fe20000860000 */
[----:B------:R-:W-:Y:S01]  /*0760*/  IMAD R7, R7, 0x4, R8 ;  /* 0x0000000407077824 */ /* 0x000fe200078e0208 */
[----:B------:R-:W-:Y:S01]  /*0770*/  VOTEU.ALL UP4, P1 ;  /* 0x00000000003f7886 */ /* 0x000fe20000880000 */
[----:B------:R-:W-:Y:S01]  /*0780*/  VOTEU.ALL UP5, P1 ;  /* 0x00000000003f7886 */ /* 0x000fe200008a0000 */
[----:B------:R-:W-:Y:S01]  /*0790*/  ISETP.NE.AND P1, PT, R22, 0x3, PT ;  /* 0x000000031600780c */ /* 0x000fe20003f25270 */
[----:B------:R-:W-:Y:S01]  /*07a0*/  IMAD.SHL.U32 R12, R7, 0x4, RZ ;  /* 0x00000004070c7824 */ /* 0x000fe200078e00ff */
[----:B--2---:R-:W-:Y:S01]  /*07b0*/  @!UP0 ULEA UR8, UR7, UR6, 0x18 ;  /* 0x0000000607088291 */ /* 0x004fe2000f8ec03f */
[----:B-----5:R-:W-:Y:S01]  /*07c0*/  IMAD.MOV R0, RZ, RZ, -R0 ;  /* 0x000000ffff007224 */ /* 0x020fe200078e0a00 */
[----:B------:R-:W-:-:S04]  /*07d0*/  @!UP1 UIADD3 UR6, -UR11, 0x100000, URZ ;  /* 0x001000000b069890 */ /* 0x000fc8000fffe13f */
[----:B------:R-:W-:Y:S02]  /*07e0*/  @!UP1 USHF.L.U32 UR7, UR6, 0xb, URZ ;  /* 0x0000000b06079899 */ /* 0x000fe4000800063f */
[----:B------:R-:W-:Y:S01]  /*07f0*/  @!UP1 USHF.L.U32 UR6, UR6, 0x1, URZ ;  /* 0x0000000106069899 */ /* 0x000fe2000800063f */
[----:B---3--:R-:W-:Y:S01]  /*0800*/  IMAD.MOV R26, RZ, RZ, -R4 ;  /* 0x000000ffff1a7224 */ /* 0x008fe200078e0a04 */
[----:B------:R-:W-:Y:S01]  /*0810*/  VOTEU.ALL UP0, P0 ;  /* 0x00000000003f7886 */ /* 0x000fe20000000000 */
[----:B------:R-:W-:Y:S01]  /*0820*/  LOP3.LUT R12, R7, 0xc, R12, 0x78, !PT ;  /* 0x0000000c070c7812 */ /* 0x000fe200078e780c */
[----:B-1----:R-:W-:Y:S01]  /*0830*/  IMAD R23, R9, R0, UR13 ;  /* 0x0000000d09177e24 */ /* 0x002fe2000f8e0200 */
[----:B------:R-:W-:Y:S01]  /*0840*/  ISETP.EQ.OR P1, PT, R22, RZ, !P1 ;  /* 0x000000ff1600720c */ /* 0x000fe20004f22670 */
[----:B----4-:R-:W-:Y:S01]  /*0850*/  @!UP1 ULEA UR9, UR10, UR9, 0x18 ;  /* 0x000000090a099291 */ /* 0x010fe2000f8ec03f */
[----:B------:R-:W-:Y:S01]  /*0860*/  IMAD R3, R25, R26, R16 ;  /* 0x0000001a19037224 */ /* 0x000fe200078e0210 */
[----:B------:R-:W-:Y:S01]  /*0870*/  VOTEU.ALL UP1, P0 ;  /* 0x00000000003f7886 */ /* 0x000fe20000020000 */
[----:B------:R-:W-:Y:S01]  /*0880*/  LOP3.LUT P0, RZ, R11, 0x7, RZ, 0xc0, !PT ;  /* 0x000000070bff7812 */ /* 0x000fe2000780c0ff */
[----:B------:R-:W0:Y:S02]  /*0890*/  FENCE.VIEW.ASYNC.S ;  /* 0x00000000000073c6 */ /* 0x000e240000000000 */
[----:B0-----:R0:W1:Y:S01]  /*08a0*/  @!UP0 SYNCS.EXCH.64 URZ, [UR8+0xc0], UR4 ;  /* 0x0000c004083f85b2 */ /* 0x0010620008000100 */
[----:B------:R-:W-:-:S02]  /*08b0*/  ISETP.EQ.AND P1, PT, R5, RZ, P1 ;  /* 0x000000ff0500720c */ /* 0x000fc40000f22270 */
[----:B------:R-:W-:Y:S02]  /*08c0*/  ISETP.NE.AND P4, PT, R3, R12, PT ;  /* 0x0000000c0300720c */ /* 0x000fe40003f85270 */
[----:B------:R-:W-:Y:S02]  /*08d0*/  ISETP.LT.U32.AND P0, PT, R12, 0x2, !P0 ;  /* 0x000000020c00780c */ /* 0x000fe40004701070 */
[----:B------:R-:W-:Y:S02]  /*08e0*/  ISETP.EQ.OR P4, PT, R23, RZ, !P4 ;  /* 0x000000ff1700720c */ /* 0x000fe40006782670 */
[----:B------:R-:W-:Y:S02]  /*08f0*/  SEL R7, RZ, 0x1, !P1 ;  /* 0x00000001ff077807 */ /* 0x000fe40004800000 */
[----:B------:R-:W-:Y:S02]  /*0900*/  R2UR UR12, R13 ;  /* 0x000000000d0c72ca */ /* 0x000fe400000e0000 */
[----:B------:R-:W-:-:S02]  /*0910*/  PLOP3.LUT P0, PT, P0, P4, PT, 0x80, 0x0 ;  /* 0x000000000000781c */ /* 0x000fc40000709070 */
[----:B------:R-:W-:Y:S01]  /*0920*/  SEL R7, R7, 0x2, P5 ;  /* 0x0000000207077807 */ /* 0x000fe20002800000 */
[----:B------:R0:W2:Y:S01]  /*0930*/  @!UP1 SYNCS.EXCH.64 URZ, [UR8+0xc8], UR4 ;  /* 0x0000c804083f95b2 */ /* 0x0000a20008000100 */
[----:B------:R-:W-:Y:S01]  /*0940*/  NOP ;  /* 0x0000000000007918 */ /* 0x000fe20000000000 */
[----:B------:R0:W3:Y:S01]  /*0950*/  @!UP2 SYNCS.EXCH.64 URZ, [UR9+0xa0], UR6 ;  /* 0x0000a006093fa5b2 */ /* 0x0000e20008000100 */
[----:B------:R0:W4:Y:S01]  /*0960*/  @!UP3 SYNCS.EXCH.64 URZ, [UR9+0xa8], UR6 ;  /* 0x0000a806093fb5b2 */ /* 0x0001220008000100 */
[----:B------:R0:W0:Y:S01]  /*0970*/  @!UP4 SYNCS.EXCH.64 URZ, [UR9+0xb0], UR6 ;  /* 0x0000b006093fc5b2 */ /* 0x0000220008000100 */
[----:B------:R0:W0:Y:S01]  /*0980*/  @!UP5 SYNCS.EXCH.64 URZ, [UR9+0xb8], UR6 ;  /* 0x0000b806093fd5b2 */ /* 0x0000220008000100 */
[----:B------:R-:W-:Y:S01]  /*0990*/  NOP ;  /* 0x0000000000007918 */ /* 0x000fe20000000000 */
[----:B------:R-:W-:Y:S05]  /*09a0*/  @!P3 BRA `(.L_x_4) ;  /* 0x000000000008b947 */ /* 0x000fea0003800000 */
[----:B01234-:R-:W-:Y:S01]  /*09b0*/  UCGABAR_ARV ;  /* 0x00000000000079c7 */ /* 0x01ffe20008000000 */
[----:B------:R-:W-:Y:S05]  /*09c0*/  BRA `(.L_x_5) ;  /* 0x0000000000047947 */ /* 0x000fea0003800000 */
.L_x_4:
[----:B01234-:R-:W-:Y:S01]  /*09d0*/  NOP ;  /* 0x0000000000007918 */ /* 0x01ffe20000000000 */
.L_x_5:
[----:B------:R-:W-:Y:S01]  /*09e0*/  ULDC.64 UR4, c[0x0][0x698] ;  /* 0x0001a60000047ab9 */ /* 0x000fe20000000a00 */
[----:B------:R-:W-:Y:S01]  /*09f0*/  ULDC.64 UR16, c[0x0][0x208] ;  /* 0x0000820000107ab9 */ /* 0x000fe20000000a00 */
[----:B------:R-:W-:-:S04]  /*0a00*/  ISETP.NE.U32.AND P1, PT, RZ, UR4, PT ;  /* 0x00000004ff007c0c */ /* 0x000fc8000bf25070 */
[----:B------:R-:W-:-:S13]  /*0a10*/  ISETP.NE.AND.EX P1, PT, RZ, UR5, PT, P1 ;  /* 0x00000005ff007c0c */ /* 0x000fda000bf25310 */
[----:B------:R-:W-:Y:S05]  /*0a20*/  @!P1 BRA `(.L_x_6) ;  /* 0x00000000001c9947 */ /* 0x000fea0003800000 */
[----:B------:R-:W0:Y:S02]  /*0a30*/  LDC.64 R2, c[0x0][0x698] ;  /* 0x0001a600ff027b82 */ /* 0x000e240000000a00 */
[----:B0-----:R-:W2:Y:S02]  /*0a40*/  LDG.E.64 R2, desc[UR16][R2.64] ;  /* 0x0000001002027981 */ /* 0x001ea4000c1e1b00 */
[----:B--2---:R-:W-:-:S04]  /*0a50*/  ISETP.NE.U32.AND P1, PT, R2, RZ, PT ;  /* 0x000000ff0200720c */ /* 0x004fc80003f25070 */
[----:B------:R-:W-:-:S13]  /*0a60*/  ISETP.NE.AND.EX P1, PT, R3, RZ, PT, P1 ;  /* 0x000000ff0300720c */ /* 0x000fda0003f25310 */
[----:B------:R-:W-:Y:S05]  /*0a70*/  @!P1 BRA `(.L_x_6) ;  /* 0x0000000000089947 */ /* 0x000fea0003800000 */
[----:B------:R0:W5:Y:S01]  /*0a80*/  LD.E R13, desc[UR16][R2.64] ;  /* 0x00000010020d7980 */ /* 0x000162000c101900 */
[----:B------:R-:W-:Y:S05]  /*0a90*/  BRA `(.L_x_7) ;  /* 0x0000000000207947 */ /* 0x000fea0003800000 */
.L_x_6:
[----:B------:R-:W-:Y:S02]  /*0aa0*/  ULDC.64 UR4, c[0x0][0x688] ;  /* 0x0001a20000047ab9 */ /* 0x000fe40000000a00 */
[----:B------:R-:W-:-:S04]  /*0ab0*/  ISETP.NE.U32.AND P1, PT, RZ, UR4, PT ;  /* 0x00000004ff007c0c */ /* 0x000fc8000bf25070 */
[----:B------:R-:W-:-:S13]  /*0ac0*/  ISETP.NE.AND.EX P1, PT, RZ, UR5, PT, P1 ;  /* 0x00000005ff007c0c */ /* 0x000fda000bf25310 */
[----:B------:R-:W-:Y:S05]  /*0ad0*/  @!P1 BRA `(.L_x_8) ;  /* 0x00000000000c9947 */ /* 0x000fea0003800000 */
[----:B------:R-:W0:Y:S02]  /*0ae0*/  LDC.64 R2, c[0x0][0x688] ;  /* 0x0001a200ff027b82 */ /* 0x000e240000000a00 */
[----:B0-----:R1:W5:Y:S01]  /*0af0*/  LDG.E R13, desc[UR16][R2.64] ;  /* 0x00000010020d7981 */ /* 0x001362000c1e1900 */
[----:B------:R-:W-:Y:S05]  /*0b00*/  BRA `(.L_x_7) ;  /* 0x0000000000047947 */ /* 0x000fea0003800000 */
.L_x_8:
[----:B------:R-:W2:Y:S02]  /*0b10*/  LDC R13, c[0x0][0x680] ;  /* 0x0001a000ff0d7b82 */ /* 0x000ea40000000800 */
.L_x_7:
[----:B------:R-:W-:Y:S02]  /*0b20*/  ULDC.64 UR4, c[0x0][0x6a0] ;  /* 0x0001a80000047ab9 */ /* 0x000fe40000000a00 */
[----:B------:R-:W-:-:S04]  /*0b30*/  ISETP.NE.U32.AND P1, PT, RZ, UR4, PT ;  /* 0x00000004ff007c0c */ /* 0x000fc8000bf25070 */
[----:B------:R-:W-:-:S13]  /*0b40*/  ISETP.NE.AND.EX P1, PT, RZ, UR5, PT, P1 ;  /* 0x00000005ff007c0c */ /* 0x000fda000bf25310 */
[----:B------:R-:W-:Y:S05]  /*0b50*/  @!P1 BRA `(.L_x_9) ;  /* 0x00000000001c9947 */ /* 0x000fea0003800000 */
[----:B01----:R-:W0:Y:S02]  /*0b60*/  LDC.64 R2, c[0x0][0x6a0] ;  /* 0x0001a800ff027b82 */ /* 0x003e240000000a00 */
[----:B0-----:R-:W3:Y:S02]  /*0b70*/  LDG.E.64 R2, desc[UR16][R2.64] ;  /* 0x0000001002027981 */ /* 0x001ee4000c1e1b00 */
[----:B---3--:R-:W-:-:S04]  /*0b80*/  ISETP.NE.U32.AND P1, PT, R2, RZ, PT ;  /* 0x000000ff0200720c */ /* 0x008fc80003f25070 */
[----:B------:R-:W-:-:S13]  /*0b90*/  ISETP.NE.AND.EX P1, PT, R3, RZ, PT, P1 ;  /* 0x000000ff0300720c */ /* 0x000fda0003f25310 */
[----:B------:R-:W-:Y:S05]  /*0ba0*/  @!P1 BRA `(.L_x_9) ;  /* 0x0000000000089947 */ /* 0x000fea0003800000 */
[----:B------:R0:W5:Y:S01]  /*0bb0*/  LD.E R14, desc[UR16][R2.64] ;  /* 0x00000010020e7980 */ /* 0x000162000c101900 */
[----:B------:R-:W-:Y:S05]  /*0bc0*/  BRA `(.L_x_10) ;  /* 0x0000000000207947 */ /* 0x000fea0003800000 */
.L_x_9:
[----:B------:R-:W-:Y:S02]  /*0bd0*/  ULDC.64 UR4, c[0x0][0x690] ;  /* 0x0001a40000047ab9 */ /* 0x000fe40000000a00 */
[----:B------:R-:W-:-:S04]  /*0be0*/  ISETP.NE.U32.AND P1, PT, RZ, UR4, PT ;  /* 0x00000004ff007c0c */ /* 0x000fc8000bf25070 */
[----:B------:R-:W-:-:S13]  /*0bf0*/  ISETP.NE.AND.EX P1, PT, RZ, UR5, PT, P1 ;  /* 0x00000005ff007c0c */ /* 0x000fda000bf25310 */
[----:B------:R-:W-:Y:S05]  /*0c00*/  @!P1 BRA `(.L_x_11) ;  /* 0x00000000000c9947 */ /* 0x000fea0003800000 */
[----:B------:R-:W3:Y:S02]  /*0c10*/  LDC.64 R14, c[0x0][0x690] ;  /* 0x0001a400ff0e7b82 */ /* 0x000ee40000000a00 */
[----:B---3--:R3:W5:Y:S01]  /*0c20*/  LDG.E R14, desc[UR16][R14.64] ;  /* 0x000000100e0e7981 */ /* 0x008762000c1e1900 */
[----:B------:R-:W-:Y:S05]  /*0c30*/  BRA `(.L_x_10) ;  /* 0x0000000000047947 */ /* 0x000fea0003800000 */
.L_x_11:
[----:B------:R-:W4:Y:S02]  /*0c40*/  LDC R14, c[0x0][0x684] ;  /* 0x0001a100ff0e7b82 */ /* 0x000f240000000800 */
.L_x_10:
[----:B------:R-:W1:Y:S01]  /*0c50*/  LDC R0, c[0x0][0x75c] ;  /* 0x0001d700ff007b82 */ /* 0x000e620000000800 */
[----:B------:R-:W-:Y:S01]  /*0c60*/  ULDC UR8, c[0x0][0x604] ;  /* 0x0001810000087ab9 */ /* 0x000fe20000000800 */
[----:B------:R-:W-:Y:S01]  /*0c70*/  ISETP.NE.AND P1, PT, R5, 0x2, PT ;  /* 0x000000020500780c */ /* 0x000fe20003f25270 */
[----:B------:R-:W-:Y:S01]  /*0c80*/  UIADD3 UR8, UR8, 0x3f, URZ ;  /* 0x0000003f08087890 */ /* 0x000fe2000fffe03f */
[----:B------:R-:W-:Y:S01]  /*0c90*/  IMAD.U32 R4, RZ, RZ, UR13 ;  /* 0x0000000dff047e24 */ /* 0x000fe2000f8e00ff */
[----:B------:R-:W-:Y:S01]  /*0ca0*/  UMOV UR5, URZ ;  /* 0x0000003f00057c82 */ /* 0x000fe20008000000 */
[----:B------:R-:W-:Y:S01]  /*0cb0*/  UMOV UR4, URZ ;  /* 0x0000003f00047c82 */ /* 0x000fe20008000000 */
[----:B------:R-:W-:Y:S01]  /*0cc0*/  USHF.R.S32.HI UR9, URZ, 0x1f, UR8 ;  /* 0x0000001f3f097899 */ /* 0x000fe20008011408 */
[----:B------:R-:W-:-:S03]  /*0cd0*/  ULDC.64 UR10, c[0x0][0x750] ;  /* 0x0001d400000a7ab9 */ /* 0x000fc60000000a00 */
[----:B------:R-:W-:Y:S01]  /*0ce0*/  ULEA.HI UR9, UR9, UR8, URZ, 0x6 ;  /* 0x0000000809097291 */ /* 0x000fe2000f8f303f */
[----:B-1----:R-:W-:-:S13]  /*0cf0*/  ISETP.NE.AND P4, PT, R0, 0x1, PT ;  /* 0x000000010000780c */ /* 0x002fda0003f85270 */
[----:B0-----:R-:W0:Y:S01]  /*0d00*/  @P4 LDC R3, c[0x0][0x10] ;  /* 0x00000400ff034b82 */ /* 0x001e220000000800 */
[----:B------:R-:W-:Y:S02]  /*0d10*/  @P4 IMAD.MOV.U32 R17, RZ, RZ, RZ ;  /* 0x000000ffff114224 */ /* 0x000fe400078e00ff */
[----:B------:R-:W-:-:S05]  /*0d20*/  @P4 IMAD.MOV.U32 R5, RZ, RZ, RZ ;  /* 0x000000ffff054224 */ /* 0x000fca00078e00ff */
[----:B------:R-:W1:Y:S01]  /*0d30*/  @!P4 LDC R9, c[0x0][0xc] ;  /* 0x00000300ff09cb82 */ /* 0x000e620000000800 */
[----:B------:R-:W-:Y:S01]  /*0d40*/  ULDC UR6, c[0x0][0xc] ;  /* 0x0000030000067ab9 */ /* 0x000fe20000000800 */
[----:B------:R-:W-:Y:S02]  /*0d50*/  ULDC UR7, c[0x0][0x10] ;  /* 0x0000040000077ab9 */ /* 0x000fe40000000800 */
[----:B------:R-:W-:-:S04]  /*0d60*/  UIMAD.WIDE.U32 UR6, UR6, UR7, URZ ;  /* 0x00000007060672a5 */ /* 0x000fc8000f8e003f */
[----:B------:R-:W3:Y:S01]  /*0d70*/  LDC R8, c[0x0][0x14] ;  /* 0x00000500ff087b82 */ /* 0x000ee20000000800 */
[----:B0-----:R-:W-:-:S04]  /*0d80*/  @P4 IMAD.WIDE.U32 R2, R3, UR13, R16 ;  /* 0x0000000d03024c25 */ /* 0x001fc8000f8e0010 */
[----:B------:R-:W-:Y:S02]  /*0d90*/  @P4 IMAD.IADD R3, R3, 0x1, R5 ;  /* 0x0000000103034824 */ /* 0x000fe400078e0205 */
[----:B------:R-:W-:Y:S02]  /*0da0*/  IMAD.MOV.U32 R5, RZ, RZ, RZ ;  /* 0x000000ffff057224 */ /* 0x000fe400078e00ff */
[----:B-1----:R-:W-:-:S04]  /*0db0*/  @!P4 IMAD.WIDE.U32 R4, R16, R9, R4 ;  /* 0x000000091004c225 */ /* 0x002fc800078e0004 */
[----:B------:R-:W-:Y:S02]  /*0dc0*/  @!P4 IMAD.MOV.U32 R2, RZ, RZ, R4 ;  /* 0x000000ffff02c224 */ /* 0x000fe400078e0004 */
[C---:B---3--:R-:W-:Y:S02]  /*0dd0*/  IMAD R15, R8.reuse, UR7, RZ ;  /* 0x00000007080f7c24 */ /* 0x048fe4000f8e02ff */
[----:B------:R-:W-:Y:S01]  /*0de0*/  IMAD.WIDE.U32 R8, R8, UR6, RZ ;  /* 0x0000000608087c25 */ /* 0x000fe2000f8e00ff */
[----:B------:R-:W-:-:S03]  /*0df0*/  USHF.R.S32.HI UR6, URZ, 0x6, UR9 ;  /* 0x000000063f067899 */ /* 0x000fc60008011409 */
[----:B------:R-:W-:Y:S02]  /*0e00*/  @!P4 IMAD.MOV.U32 R3, RZ, RZ, R5 ;  /* 0x000000ffff03c224 */ /* 0x000fe400078e0005 */
[----:B------:R-:W-:Y:S01]  /*0e10*/  IMAD.IADD R0, R9, 0x1, R15 ;  /* 0x0000000109007824 */ /* 0x000fe200078e020f */
[----:B------:R-:W-:Y:S06]  /*0e20*/  @P1 BRA `(.L_x_12) ;  /* 0x0000000000201947 */ /* 0x000fec0003800000 */
[----:B------:R-:W-:Y:S01]  /*0e30*/  UISETP.GE.U32.AND UP0, UPT, UR6, 0x9, UPT ;  /* 0x000000090600788c */ /* 0x000fe2000bf06070 */
[----:B------:R-:W-:Y:S01]  /*0e40*/  IADD3 R2, P1, R2, R8, RZ ;  /* 0x0000000802027210 */ /* 0x000fe20007f3e0ff */
[----:B------:R-:W-:-:S04]  /*0e50*/  UIMAD.WIDE.U32 UR4, UR6, 0x38e38e39, URZ ;  /* 0x38e38e39060478a5 */ /* 0x000fc8000f8e003f */
[----:B------:R-:W-:Y:S01]  /*0e60*/  USHF.R.U32.HI UR5, URZ, 0x1, UR5 ;  /* 0x000000013f057899 */ /* 0x000fe20008011605 */
[----:B------:R-:W-:Y:S02]  /*0e70*/  IMAD.X R3, R0, 0x1, R3, P1 ;  /* 0x0000000100037824 */ /* 0x000fe400008e0603 */
[----:B------:R-:W-:Y:S02]  /*0e80*/  UMOV UR4, URZ ;  /* 0x0000003f00047c82 */ /* 0x000fe40008000000 */
[----:B------:R-:W-:Y:S02]  /*0e90*/  @UP0 ULOP3.LUT UR4, UR5, 0x1, URZ, 0xc0, !UPT ;  /* 0x0000000105040892 */ /* 0x000fe4000f8ec03f */
[----:B------:R-:W-:-:S12]  /*0ea0*/  UIMAD UR5, UR5, -0x9, UR6 ;  /* 0xfffffff7050578a4 */ /* 0x000fd8000f8e0206 */
.L_x_12:
[----:B------:R-:W-:Y:S01]  /*0eb0*/  ISETP.GE.U32.AND P1, PT, R2, UR10, PT ;  /* 0x0000000a02007c0c */ /* 0x000fe2000bf26070 */
[----:B------:R-:W-:Y:S01]  /*0ec0*/  IMAD.MOV.U32 R6, RZ, RZ, -0x1 ;  /* 0xffffffffff067424 */ /* 0x000fe200078e00ff */
[----:B------:R-:W-:Y:S01]  /*0ed0*/  PRMT R15, RZ, 0x7610, R15 ;  /* 0x00007610ff0f7816 */ /* 0x000fe2000000000f */
[----:B------:R-:W-:Y:S01]  /*0ee0*/  IMAD.MOV.U32 R4, RZ, RZ, -0x1 ;  /* 0xffffffffff047424 */ /* 0x000fe200078e00ff */
[----:B------:R-:W-:Y:S01]  /*0ef0*/  ISETP.GE.U32.AND.EX P1, PT, R3, UR11, PT, P1 ;  /* 0x0000000b03007c0c */ /* 0x000fe2000bf26110 */
[----:B------:R-:W-:-:S12]  /*0f00*/  IMAD.MOV.U32 R5, RZ, RZ, -0x1 ;  /* 0xffffffffff057424 */ /* 0x000fd800078e00ff */
[----:B------:R-:W-:Y:S05]  /*0f10*/  @P1 BRA `(.L_x_13) ;  /* 0x0000000400241947 */ /* 0x000fea0003800000 */
[----:B------:R-:W0:Y:S01]  /*0f20*/  LDC.64 R28, c[0x0][0x728] ;  /* 0x0001ca00ff1c7b82 */ /* 0x000e220000000a00 */
[----:B------:R-:W-:Y:S02]  /*0f30*/  IMAD.MOV.U32 R4, RZ, RZ, R2 ;  /* 0x000000ffff047224 */ /* 0x000fe400078e0002 */
[----:B------:R-:W-:-:S05]  /*0f40*/  IMAD.MOV.U32 R5, RZ, RZ, R3 ;  /* 0x000000ffff057224 */ /* 0x000fca00078e0003 */
[----:B------:R-:W1:Y:S08]  /*0f50*/  LDC R6, c[0x0][0x730] ;  /* 0x0001cc00ff067b82 */ /* 0x000e700000000800 */
[----:B------:R-:W3:Y:S01]  /*0f60*/  LDC.64 R30, c[0x0][0x720] ;  /* 0x0001c800ff1e7b82 */ /* 0x000ee20000000a00 */
[----:B0-----:R-:W-:-:S04]  /*0f70*/  ISETP.NE.U32.AND P1, PT, R28, RZ, PT ;  /* 0x000000ff1c00720c */ /* 0x001fc80003f25070 */
[----:B------:R-:W-:-:S13]  /*0f80*/  ISETP.NE.AND.EX P1, PT, R29, RZ, PT, P1 ;  /* 0x000000ff1d00720c */ /* 0x000fda0003f25310 */
[----:B-1-3--:R-:W-:Y:S05]  /*0f90*/  @!P1 BRA `(.L_x_14) ;  /* 0x0000000000289947 */ /* 0x00afea0003800000 */
[----:B------:R-:W0:Y:S02]  /*0fa0*/  LDC R15, c[0x0][0x734] ;  /* 0x0001cd00ff0f7b82 */ /* 0x000e240000000800 */
[----:B0-----:R-:W-:-:S05]  /*0fb0*/  IADD3 R15, P1, R2, R15, RZ ;  /* 0x0000000f020f7210 */ /* 0x001fca0007f3e0ff */
[----:B------:R-:W-:-:S04]  /*0fc0*/  IMAD.X R27, RZ, RZ, R3, P1 ;  /* 0x000000ffff1b7224 */ /* 0x000fc800008e0603 */
[----:B------:R-:W-:-:S04]  /*0fd0*/  IMAD.WIDE.U32 R4, R27, R28, RZ ;  /* 0x0000001c1b047225 */ /* 0x000fc800078e00ff */
[----:B------:R-:W-:-:S04]  /*0fe0*/  IMAD.WIDE.U32 R18, P1, R15, R29, R4 ;  /* 0x0000001d0f127225 */ /* 0x000fc80007820004 */
[----:B------:R-:W-:-:S04]  /*0ff0*/  IMAD.WIDE.U32 R4, R15, R28, RZ ;  /* 0x0000001c0f047225 */ /* 0x000fc800078e00ff */
[----:B------:R-:W-:Y:S01]  /*1000*/  IMAD.X R21, RZ, RZ, RZ, P1 ;  /* 0x000000ffff157224 */ /* 0x000fe200008e06ff */
[----:B------:R-:W-:Y:S01]  /*1010*/  IADD3 RZ, P1, R5, R18, RZ ;  /* 0x0000001205ff7210 */ /* 0x000fe20007f3e0ff */
[----:B------:R-:W-:-:S04]  /*1020*/  IMAD.MOV.U32 R20, RZ, RZ, R19 ;  /* 0x000000ffff147224 */ /* 0x000fc800078e0013 */
[----:B------:R-:W-:-:S08]  /*1030*/  IMAD.WIDE.U32.X R4, R27, R29, R20, P1 ;  /* 0x0000001d1b047225 */ /* 0x000fd000008e0414 */
.L_x_14:
[----:B------:R-:W0:Y:S01]  /*1040*/  LDC.64 R32, c[0x0][0x740] ;  /* 0x0001d000ff207b82 */ /* 0x000e220000000a00 */
[-CC-:B------:R-:W-:Y:S01]  /*1050*/  SHF.R.U64 R37, R4, R6.reuse, R5.reuse ;  /* 0x0000000604257219 */ /* 0x180fe20000001205 */
[----:B------:R-:W-:Y:S01]  /*1060*/  IMAD.MOV.U32 R35, RZ, RZ, 0x1 ;  /* 0x00000001ff237424 */ /* 0x000fe200078e00ff */
[----:B------:R-:W-:Y:S02]  /*1070*/  SHF.R.U32.HI R4, RZ, R6, R5 ;  /* 0x00000006ff047219 */ /* 0x000fe40000011605 */
[----:B------:R-:W-:-:S03]  /*1080*/  IADD3 R15, P1, RZ, -R37, RZ ;  /* 0x80000025ff0f7210 */ /* 0x000fc60007f3e0ff */
[----:B------:R-:W1:Y:S02]  /*1090*/  LDC R18, c[0x0][0x718] ;  /* 0x0001c600ff127b82 */ /* 0x000e640000000800 */
[----:B------:R-:W-:-:S04]  /*10a0*/  IMAD.X R5, RZ, RZ, ~R4, P1 ;  /* 0x000000ffff057224 */ /* 0x000fc800008e0e04 */
[-C--:B------:R-:W-:Y:S02]  /*10b0*/  IMAD R6, R5, R30.reuse, RZ ;  /* 0x0000001e05067224 */ /* 0x080fe400078e02ff */
[----:B------:R-:W3:Y:S01]  /*10c0*/  LDC R19, c[0x0][0x708] ;  /* 0x0001c200ff137b82 */ /* 0x000ee20000000800 */
[----:B------:R-:W-:-:S04]  /*10d0*/  IMAD.WIDE.U32 R4, R15, R30, R2 ;  /* 0x0000001e0f047225 */ /* 0x000fc800078e0002 */
[----:B------:R-:W-:-:S03]  /*10e0*/  IMAD R15, R15, R31, R6 ;  /* 0x0000001f0f0f7224 */ /* 0x000fc600078e0206 */
[----:B------:R-:W2:Y:S01]  /*10f0*/  LDC R28, c[0x0][0x758] ;  /* 0x0001d600ff1c7b82 */ /* 0x000ea20000000800 */
[----:B------:R-:W-:Y:S01]  /*1100*/  IMAD.IADD R5, R5, 0x1, R15 ;  /* 0x0000000105057824 */ /* 0x000fe200078e020f */
[----:B0-----:R-:W-:Y:S01]  /*1110*/  ISETP.NE.U32.AND P1, PT, R32, RZ, PT ;  /* 0x000000ff2000720c */ /* 0x001fe20003f25070 */
[----:B------:R-:W-:-:S03]  /*1120*/  IMAD.MOV.U32 R15, RZ, RZ, -0x1 ;  /* 0xffffffffff0f7424 */ /* 0x000fc600078e00ff */
[----:B------:R-:W-:Y:S02]  /*1130*/  ISETP.NE.AND.EX P1, PT, R33, RZ, PT, P1 ;  /* 0x000000ff2100720c */ /* 0x000fe40003f25310 */
[----:B------:R-:W0:Y:S01]  /*1140*/  LDC R31, c[0x0][0x700] ;  /* 0x0001c000ff1f7b82 */ /* 0x000e220000000800 */
[-CC-:B-1----:R-:W-:Y:S02]  /*1150*/  SHF.R.U64 R29, R4, R18.reuse, R5.reuse ;  /* 0x00000012041d7219 */ /* 0x182fe40000001205 */
[----:B------:R-:W-:-:S05]  /*1160*/  SHF.R.U32.HI R4, RZ, R18, R5 ;  /* 0x00000012ff047219 */ /* 0x000fca0000011605 */
[----:B------:R-:W1:Y:S01]  /*1170*/  LDC R30, c[0x0][0x748] ;  /* 0x0001d200ff1e7b82 */ /* 0x000e620000000800 */
[-CC-:B---3--:R-:W-:Y:S02]  /*1180*/  SHF.R.U64 R39, R29, R19.reuse, R4.reuse ;  /* 0x000000131d277219 */ /* 0x188fe40000001204 */
[----:B------:R-:W-:-:S05]  /*1190*/  SHF.R.U32.HI R5, RZ, R19, R4 ;  /* 0x00000013ff057219 */ /* 0x000fca0000011604 */
[----:B------:R-:W3:Y:S01]  /*11a0*/  LDC R34, c[0x0][0x738] ;  /* 0x0001ce00ff227b82 */ /* 0x000ee20000000800 */
[-C--:B--2---:R-:W-:Y:S02]  /*11b0*/  SHF.L.U32 R4, R15, R28.reuse, RZ ;  /* 0x0000001c0f047219 */ /* 0x084fe400000006ff */
[--C-:B------:R-:W-:Y:S02]  /*11c0*/  SHF.R.U64 R38, R39, R28, R5.reuse ;  /* 0x0000001c27267219 */ /* 0x100fe40000001205 */
[----:B------:R-:W-:Y:S02]  /*11d0*/  LOP3.LUT R6, RZ, R4, RZ, 0x33, !PT ;  /* 0x00000004ff067212 */ /* 0x000fe400078e33ff */
[----:B------:R-:W-:Y:S01]  /*11e0*/  SHF.R.U32.HI R5, RZ, R28, R5 ;  /* 0x0000001cff057219 */ /* 0x000fe20000011605 */
[----:B------:R-:W2:Y:S01]  /*11f0*/  LDC R36, c[0x0][0x710] ;  /* 0x0001c400ff247b82 */ /* 0x000ea20000000800 */
[----:B------:R-:W-:Y:S01]  /*1200*/  IMAD.MOV.U32 R4, RZ, RZ, R38 ;  /* 0x000000ffff047224 */ /* 0x000fe200078e0026 */
[----:B------:R-:W-:Y:S06]  /*1210*/  @!P1 BRA `(.L_x_15) ;  /* 0x0000000000289947 */ /* 0x000fec0003800000 */
[----:B------:R-:W4:Y:S02]  /*1220*/  LDC R15, c[0x0][0x74c] ;  /* 0x0001d300ff0f7b82 */ /* 0x000f240000000800 */
[----:B----4-:R-:W-:-:S05]  /*1230*/  IADD3 R15, P1, R38, R15, RZ ;  /* 0x0000000f260f7210 */ /* 0x010fca0007f3e0ff */
        /* <DEDUP_REMOVED lines=8> */
.L_x_15:
[----:B-1----:R-:W-:Y:S01]  /*12c0*/  SHF.R.U64 R15, R4, R30, R5 ;  /* 0x0000001e040f7219 */ /* 0x002fe20000001205 */
[----:B------:R-:W-:Y:S01]  /*12d0*/  @P4 IMAD R23, R25, R26, R16 ;  /* 0x0000001a19174224 */ /* 0x000fe200078e0210 */
[----:B------:R-:W-:Y:S02]  /*12e0*/  SHF.L.U32 R4, R35, R28, RZ ;  /* 0x0000001c23047219 */ /* 0x000fe400000006ff */
[----:B------:R-:W-:Y:S01]  /*12f0*/  LOP3.LUT R5, R39, R6, RZ, 0xc0, !PT ;  /* 0x0000000627057212 */ /* 0x000fe200078ec0ff */
[----:B0-----:R-:W-:Y:S02]  /*1300*/  VIADD R6, R31, 0xffffffff ;  /* 0xffffffff1f067836 */ /* 0x001fe40000000000 */
[----:B------:R-:W-:Y:S02]  /*1310*/  IMAD.MOV R17, RZ, RZ, -R15 ;  /* 0x000000ffff117224 */ /* 0x000fe400078e0a0f */
[----:B------:R-:W-:Y:S01]  /*1320*/  IMAD R16, R4, R15, R5 ;  /* 0x0000000f04107224 */ /* 0x000fe200078e0205 */
[----:B------:R-:W-:Y:S01]  /*1330*/  LOP3.LUT R5, R29, R6, RZ, 0xc0, !PT ;  /* 0x000000061d057212 */ /* 0x000fe200078ec0ff */
[----:B---3--:R-:W-:-:S02]  /*1340*/  IMAD R4, R17, R34, R38 ;  /* 0x0000002211047224 */ /* 0x008fc400078e0226 */
[----:B--2---:R-:W-:Y:S02]  /*1350*/  IMAD R6, R16, R36, R23 ;  /* 0x0000002410067224 */ /* 0x004fe400078e0217 */
[----:B------:R-:W-:Y:S02]  /*1360*/  IMAD R5, R4, R31, R5 ;  /* 0x0000001f04057224 */ /* 0x000fe400078e0205 */
[----:B------:R-:W-:-:S03]  /*1370*/  IMAD.MOV.U32 R15, RZ, RZ, 0x1 ;  /* 0x00000001ff0f7424 */ /* 0x000fc600078e00ff */
[----:B------:R-:W-:Y:S02]  /*1380*/  SEL R4, R5, R6, !P4 ;  /* 0x0000000605047207 */ /* 0x000fe40006000000 */
[----:B------:R-:W-:Y:S01]  /*1390*/  SEL R6, R6, R5, !P4 ;  /* 0x0000000506067207 */ /* 0x000fe20006000000 */
[----:B------:R-:W-:-:S07]  /*13a0*/  IMAD.MOV.U32 R5, RZ, RZ, R37 ;  /* 0x000000ffff057224 */ /* 0x000fce00078e0025 */
.L_x_13:
[----:B------:R-:W-:Y:S05]  /*13b0*/  @!P3 BRA `(.L_x_16) ;  /* 0x00000000000cb947 */ /* 0x000fea0003800000 */
[----:B------:R-:W-:Y:S01]  /*13c0*/  UCGABAR_WAIT ;  /* 0x0000000000007dc7 */ /* 0x000fe20008000000 */
[----:B------:R-:W-:Y:S01]  /*13d0*/  CCTL.IVALL ;  /* 0x00000000ff00798f */ /* 0x000fe20002000000 */
[----:B------:R-:W-:Y:S05]  /*13e0*/  BRA `(.L_x_17) ;  /* 0x0000000000047947 */ /* 0x000fea0003800000 */
.L_x_16:
[----:B------:R-:W-:Y:S06]  /*13f0*/  BAR.SYNC.DEFER_BLOCKING 0x0 ;  /* 0x0000000000007b1d */ /* 0x000fec0000010000 */
.L_x_17:
[----:B------:R-:W-:Y:S05]  /*1400*/  @!P2 BRA `(.L_x_18) ;  /* 0x0000003400f0a947 */ /* 0x000fea0003800000 */
[----:B------:R-:W-:-:S13]  /*1410*/  ISETP.GT.U32.AND P1, PT, R40, 0x1, PT ;  /* 0x000000012800780c */ /* 0x000fda0003f24070 */
[----:B------:R-:W-:Y:S05]  /*1420*/  @P1 EXIT ;  /* 0x000000000000194d */ /* 0x000fea0003800000 */
.L_x_19:
[----:B------:R-:W-:-:S08]  /*1430*/  NOP ;  /* 0x0000000000007918 */ /* 0x000fd00000000000 */
[----:B------:R-:W0:Y:S02]  /*1440*/  USETMAXREG.TRY_ALLOC.CTAPOOL UP0, 0xe8 ;  /* 0x000000e8000079c8 */ /* 0x000e240008000600 */
[----:B0-----:R-:W-:-:S13]  /*1450*/  PLOP3.LUT P1, PT, PT, PT, UP0, 0x80, 0x0 ;  /* 0x000000000000781c */ /* 0x001fda0003f2f008 */
[----:B------:R-:W-:Y:S05]  /*1460*/  @!P1 BRA `(.L_x_19) ;  /* 0xfffffffc00f09947 */ /* 0x000fea000383ffff */
[----:B------:R-:W-:-:S13]  /*1470*/  LOP3.LUT P1, RZ, R15, 0xff, RZ, 0xc0, !PT ;  /* 0x000000ff0fff7812 */ /* 0x000fda000782c0ff */
[----:B------:R-:W-:Y:S05]  /*1480*/  @!P1 EXIT ;  /* 0x000000000000994d */ /* 0x000fea0003800000 */
[CC--:B------:R-:W-:Y:S01]  /*1490*/  LEA.HI R15, R24.reuse, R11.reuse, RZ, 0x2 ;  /* 0x0000000b180f7211 */ /* 0x0c0fe200078f10ff */
[----:B------:R-:W0:Y:S01]  /*14a0*/  S2UR UR8, SR_CgaCtaId ;  /* 0x00000000000879c3 */ /* 0x000e220000008800 */
[----:B------:R-:W-:Y:S01]  /*14b0*/  LEA.HI R24, R24, R11, RZ, 0x5 ;  /* 0x0000000b18187211 */ /* 0x000fe200078f28ff */
[----:B------:R-:W-:Y:S01]  /*14c0*/  UMOV UR7, 0x400 ;  /* 0x0000040000077882 */ /* 0x000fe20000000000 */
[--C-:B------:R-:W-:Y:S01]  /*14d0*/  SHF.R.S32.HI R10, RZ, 0x2, R15.reuse ;  /* 0x00000002ff0a7819 */ /* 0x100fe2000001140f */
[----:B------:R-:W-:Y:S01]  /*14e0*/  UIADD3 UR9, UR12, -0x1, URZ ;  /* 0xffffffff0c097890 */ /* 0x000fe2000fffe03f */
[----:B------:R-:W-:Y:S01]  /*14f0*/  SHF.R.S32.HI R17, RZ, 0x1f, R15 ;  /* 0x0000001fff117819 */ /* 0x000fe2000001140f */
[----:B------:R-:W-:Y:S01]  /*1500*/  ULDC UR18, c[0x0][0x284] ;  /* 0x0000a10000127ab9 */ /* 0x000fe20000000800 */
[----:B------:R-:W-:Y:S01]  /*1510*/  SHF.R.S32.HI R24, RZ, 0x5, R24 ;  /* 0x00000005ff187819 */ /* 0x000fe20000011418 */
[----:B------:R-:W-:Y:S01]  /*1520*/  UISETP.NE.AND UP0, UPT, UR9, URZ, UPT ;  /* 0x0000003f0900728c */ /* 0x000fe2000bf05270 */
[----:B------:R-:W-:Y:S01]  /*1530*/  LEA.HI R17, R17, R10, RZ, 0x3 ;  /* 0x0000000a11117211 */ /* 0x000fe200078f18ff */
[----:B------:R-:W-:Y:S01]  /*1540*/  USHF.L.U32 UR21, UR6, 0x1, URZ ;  /* 0x0000000106157899 */ /* 0x000fe2000800063f */
[----:B------:R-:W-:Y:S01]  /*1550*/  LOP3.LUT R16, R15, 0xfffffffc, RZ, 0xc0, !PT ;  /* 0xfffffffc0f107812 */ /* 0x000fe200078ec0ff */
[----:B------:R-:W-:Y:S01]  /*1560*/  USEL UR11, URZ, 0x1, UP0 ;  /* 0x000000013f0b7887 */ /* 0x000fe20008000000 */
[----:B------:R-:W-:-:S02]  /*1570*/  LOP3.LUT R17, R17, 0xfffffff8, RZ, 0xc0, !PT ;  /* 0xfffffff811117812 */ /* 0x000fc400078ec0ff */
[----:B------:R-:W-:Y:S01]  /*1580*/  LOP3.LUT R66, R7, 0x1, RZ, 0xfc, !PT ;  /* 0x0000000107427812 */ /* 0x000fe200078efcff */
[C---:B------:R-:W-:Y:S01]  /*1590*/  IMAD.IADD R15, R11.reuse, 0x1, -R16 ;  /* 0x000000010b0f7824 */ /* 0x040fe200078e0a10 */
[----:B------:R-:W-:Y:S01]  /*15a0*/  VIMNMX R16, RZ, UR6, PT ;  /* 0x00000006ff107c48 */ /* 0x000fe2000bfe0100 */
[----:B------:R-:W-:Y:S01]  /*15b0*/  IMAD.IADD R17, R10, 0x1, -R17 ;  /* 0x000000010a117824 */ /* 0x000fe200078e0a11 */
[C---:B------:R-:W-:Y:S01]  /*15c0*/  LEA.HI R10, R11.reuse, R11, RZ, 0x1 ;  /* 0x0000000b0b0a7211 */ /* 0x040fe200078f08ff */
[----:B------:R-:W-:Y:S01]  /*15d0*/  IMAD.U32 R67, RZ, RZ, UR11 ;  /* 0x0000000bff437e24 */ /* 0x000fe2000f8e00ff */
[----:B------:R-:W-:Y:S01]  /*15e0*/  IADD3 R16, -R16, UR6, RZ ;  /* 0x0000000610107c10 */ /* 0x000fe2000fffe1ff */
[----:B------:R-:W-:Y:S01]  /*15f0*/  IMAD R18, R24, -0x10, -R17 ;  /* 0xfffffff018127824 */ /* 0x000fe200078e0a11 */
[----:B------:R-:W-:Y:S01]  /*1600*/  LOP3.LUT R10, R10, 0x3ffffe, RZ, 0xc0, !PT ;  /* 0x003ffffe0a0a7812 */ /* 0x000fe200078ec0ff */
[----:B0-----:R-:W-:Y:S02]  /*1610*/  ULEA UR7, UR8, UR7, 0x18 ;  /* 0x0000000708077291 */ /* 0x001fe4000f8ec03f */
[----:B------:R-:W-:Y:S01]  /*1620*/  USHF.L.U32 UR8, UR9, 0x3, URZ ;  /* 0x0000000309087899 */ /* 0x000fe2000800063f */
[----:B------:R-:W-:Y:S01]  /*1630*/  VIADD R18, R18, UR18 ;  /* 0x0000001212127c36 */ /* 0x000fe20008000000 */
[----:B------:R-:W-:Y:S01]  /*1640*/  UIADD3 UR9, UR7, 0x180, URZ ;  /* 0x0000018007097890 */ /* 0x000fe2000fffe03f */
[----:B------:R-:W-:Y:S01]  /*1650*/  IMAD.IADD R10, R11, 0x1, -R10 ;  /* 0x000000010b0a7824 */ /* 0x000fe200078e0a0a */
[----:B------:R-:W-:-:S02]  /*1660*/  UIADD3 UR10, UR7, 0x12180, URZ ;  /* 0x00012180070a7890 */ /* 0x000fc4000fffe03f */
[----:B------:R-:W-:Y:S01]  /*1670*/  USHF.R.U32.HI UR9, URZ, 0x4, UR9 ;  /* 0x000000043f097899 */ /* 0x000fe20008011609 */
[----:B------:R-:W-:Y:S01]  /*1680*/  IMAD R10, R24, 0x2, R10 ;  /* 0x00000002180a7824 */ /* 0x000fe200078e020a */
[----:B------:R-:W-:Y:S02]  /*1690*/  USHF.R.U32.HI UR10, URZ, 0x4, UR10 ;  /* 0x000000043f0a7899 */ /* 0x000fe4000801160a */
[----:B------:R-:W-:Y:S01]  /*16a0*/  UIADD3 UR22, UR7, 0xa0, URZ ;  /* 0x000000a007167890 */ /* 0x000fe2000fffe03f */
[--C-:B------:R-:W-:Y:S01]  /*16b0*/  IMAD R11, R10, 0x8, R17.reuse ;  /* 0x000000080a0b7824 */ /* 0x100fe200078e0211 */
[----:B------:R-:W-:Y:S01]  /*16c0*/  ULOP3.LUT UR8, UR8, 0x8, URZ, 0xc0, !UPT ;  /* 0x0000000808087892 */ /* 0x000fe2000f8ec03f */
[----:B------:R-:W-:Y:S01]  /*16d0*/  IMAD R10, R24, 0x10, R17 ;  /* 0x00000010180a7824 */ /* 0x000fe200078e0211 */
[----:B------:R-:W-:Y:S01]  /*16e0*/  ULOP3.LUT UR9, UR9, 0x3fff, URZ, 0xc0, !UPT ;  /* 0x00003fff09097892 */ /* 0x000fe2000f8ec03f */
[----:B------:R-:W-:Y:S01]  /*16f0*/  IMAD.SHL.U32 R17, R11, 0x80, RZ ;  /* 0x000000800b117824 */ /* 0x000fe200078e00ff */
[----:B------:R-:W-:-:S02]  /*1700*/  ULOP3.LUT UR10, UR10, 0x3fff, URZ, 0xc0, !UPT ;  /* 0x00003fff0a0a7892 */ /* 0x000fc4000f8ec03f */
[----:B------:R-:W-:Y:S01]  /*1710*/  SHF.R.S32.HI R11, RZ, 0x1f, R10 ;  /* 0x0000001fff0b7819 */ /* 0x000fe2000001140a */
[----:B------:R-:W-:Y:S02]  /*1720*/  ULEA UR12, UR12, UR22, 0x3 ;  /* 0x000000160c0c7291 */ /* 0x000fe4000f8e183f */
[----:B------:R-:W-:Y:S02]  /*1730*/  ULOP3.LUT UR23, UR8, 0x8, URZ, 0x3c, !UPT ;  /* 0x0000000808177892 */ /* 0x000fe4000f8e3c3f */
[----:B------:R-:W-:Y:S02]  /*1740*/  ULOP3.LUT UR13, UR8, 0x18, URZ, 0x3c, !UPT ;  /* 0x00000018080d7892 */ /* 0x000fe4000f8e3c3f */
[----:B------:R-:W-:Y:S02]  /*1750*/  ULOP3.LUT UR14, UR9, 0x10000, URZ, 0xfc, !UPT ;  /* 0x00010000090e7892 */ /* 0x000fe4000f8efc3f */
[----:B------:R-:W-:-:S12]  /*1760*/  ULOP3.LUT UR15, UR10, 0x10000, URZ, 0xfc, !UPT ;  /* 0x000100000a0f7892 */ /* 0x000fd8000f8efc3f */
.L_x_94:
[----:B------:R-:W-:Y:S01]  /*1770*/  SHF.L.U32 R19, R67, 0x1f, RZ ;  /* 0x0000001f43137819 */ /* 0x000fe200000006ff */
[----:B------:R-:W-:Y:S01]  /*1780*/  IMAD.MOV.U32 R55, RZ, RZ, RZ ;  /* 0x000000ffff377224 */ /* 0x000fe200078e00ff */
[----:B------:R-:W-:Y:S02]  /*1790*/  ISETP.GE.AND P2, PT, R16, 0x1, PT ;  /* 0x000000011000780c */ /* 0x000fe40003f46270 */
[----:B------:R-:W0:Y:S02]  /*17a0*/  SYNCS.PHASECHK.TRANS64.TRYWAIT P1, [UR12+-0x8], R19 ;  /* 0xfffff813ff0075a7 */ /* 0x000e24000802014c */
[----:B012345:R-:W-:Y:S09]  /*17b0*/  @!P1 BRA `(.L_x_20) ;  /* 0x0000004800209947 */ /* 0x03fff20003800000 */
.L_x_121:
[----:B------:R-:W-:Y:S02]  /*17c0*/  CS2R R24, SRZ ;  /* 0x0000000000187805 */ /* 0x000fe4000001ff00 */
[----:B------:R-:W-:Y:S02]  /*17d0*/  CS2R R26, SRZ ;  /* 0x00000000001a7805 */ /* 0x000fe4000001ff00 */
[----:B------:R-:W-:Y:S02]  /*17e0*/  CS2R R28, SRZ ;  /* 0x00000000001c7805 */ /* 0x000fe4000001ff00 */
[----:B------:R-:W-:Y:S02]  /*17f0*/  CS2R R30, SRZ ;  /* 0x00000000001e7805 */ /* 0x000fe4000001ff00 */
[----:B------:R-:W-:Y:S02]  /*1800*/  CS2R R32, SRZ ;  /* 0x0000000000207805 */ /* 0x000fe4000001ff00 */
[----:B------:R-:W-:-:S02]  /*1810*/  CS2R R34, SRZ ;  /* 0x0000000000227805 */ /* 0x000fc4000001ff00 */
        /* <DEDUP_REMOVED lines=8> */
[----:B------:R-:W-:Y:S01]  /*18a0*/  CS2R R52, SRZ ;  /* 0x0000000000347805 */ /* 0x000fe2000001ff00 */
[----:B------:R-:W-:Y:S01]  /*18b0*/  IMAD.MOV.U32 R54, RZ, RZ, RZ ;  /* 0x000000ffff367224 */ /* 0x000fe200078e00ff */
[----:B------:R-:W-:Y:S06]  /*18c0*/  @!P2 BRA `(.L_x_21) ;  /* 0x000000040000a947 */ /* 0x000fec0003800000 */
[----:B0-----:R-:W-:Y:S01]  /*18d0*/  IMAD.MOV.U32 R19, RZ, RZ, R16 ;  /* 0x000000ffff137224 */ /* 0x001fe200078e0010 */
[----:B------:R-:W-:Y:S01]  /*18e0*/  UPLOP3.LUT UP0, UPT, UPT, UPT, UPT, 0x40, 0x0 ;  /* 0x000000000000789c */ /* 0x000fe20003f0e870 */
[----:B------:R-:W-:Y:S01]  /*18f0*/  IMAD.U32 R23, RZ, RZ, UR4 ;  /* 0x00000004ff177e24 */ /* 0x000fe2000f8e00ff */
[----:B------:R-:W-:Y:S01]  /*1900*/  UMOV UR18, UR5 ;  /* 0x0000000500127c82 */ /* 0x000fe20008000000 */
[----:B------:R-:W-:-:S08]  /*1910*/  IMAD.U32 R20, RZ, RZ, UR5 ;  /* 0x00000005ff147e24 */ /* 0x000fd0000f8e00ff */
.L_x_28:
[----:B------:R-:W-:-:S13]  /*1920*/  ISETP.NE.AND P2, PT, R66, 0x3, PT ;  /* 0x000000034200780c */ /* 0x000fda0003f45270 */
[----:B0-----:R-:W-:Y:S05]  /*1930*/  @!P2 BRA `(.L_x_22) ;  /* 0x000000000004a947 */ /* 0x001fea0003800000 */
[----:B------:R-:W-:Y:S01]  /*1940*/  BPT.TRAP 0x1 ;  /* 0x000000040000795c */ /* 0x000fe20000300000 */
.L_x_22:
[----:B------:R-:W-:Y:S01]  /*1950*/  ULEA UR8, UR18, UR7, 0x3 ;  /* 0x0000000712087291 */ /* 0x000fe2000f8e183f */
[----:B------:R-:W-:-:S08]  /*1960*/  SHF.L.U32 R21, R23, 0x1f, RZ ;  /* 0x0000001f17157819 */ /* 0x000fd000000006ff */
[----:B------:R0:W1:Y:S01]  /*1970*/  SYNCS.PHASECHK.TRANS64.TRYWAIT P1, [UR8], R21 ;  /* 0x00000015ff0075a7 */ /* 0x0000620008020148 */
[----:B------:R-:W-:Y:S05]  /*1980*/  @!P2 BRA `(.L_x_23) ;  /* 0x000000000004a947 */ /* 0x000fea0003800000 */
[----:B------:R-:W-:Y:S01]  /*1990*/  BPT.TRAP 0x1 ;  /* 0x000000040000795c */ /* 0x000fe20000300000 */
.L_x_23:
[----:B-1----:R-:W-:Y:S05]  /*19a0*/  @P1 BRA `(.L_x_24) ;  /* 0x0000000000081947 */ /* 0x002fea0003800000 */
[----:B------:R-:W1:Y:S02]  /*19b0*/  SYNCS.PHASECHK.TRANS64.TRYWAIT P1, [UR8], R21 ;  /* 0x00000015ff0075a7 */ /* 0x000e640008020148 */
[----:B-1----:R-:W-:Y:S05]  /*19c0*/  @!P1 BRA `(.L_x_25) ;  /* 0x0000004400b49947 */ /* 0x002fea0003800000 */
.L_x_24:
[----:B------:R-:W-:Y:S02]  /*19d0*/  USHF.L.U32 UR8, UR18, 0xa, URZ ;  /* 0x0000000a12087899 */ /* 0x000fe4000800063f */
[----:B------:R-:W-:Y:S02]  /*19e0*/  ULEA UR19, UR18, UR14, 0x9 ;  /* 0x0000000e12137291 */ /* 0x000fe4000f8e483f */
[----:B------:R-:W-:Y:S02]  /*19f0*/  UIADD3 UR20, UR8, UR15, URZ ;  /* 0x0000000f08147290 */ /* 0x000fe4000fffe03f */
[----:B------:R-:W-:Y:S01]  /*1a00*/  LEA.HI.SX32 R56, R17, UR8, 0x1d ;  /* 0x0000000811387c11 */ /* 0x000fe2000f8feaff */
[----:B------:R-:W-:Y:S01]  /*1a10*/  UMOV UR9, 0x40000040 ;  /* 0x4000004000097882 */ /* 0x000fe20000000000 */
[----:B------:R-:W-:Y:S01]  /*1a20*/  UMOV UR11, 0x40000040 ;  /* 0x40000040000b7882 */ /* 0x000fe20000000000 */
[----:B------:R-:W-:Y:S02]  /*1a30*/  UMOV UR8, UR19 ;  /* 0x0000001300087c82 */ /* 0x000fe40008000000 */
[----:B------:R-:W-:Y:S01]  /*1a40*/  UMOV UR10, UR20 ;  /* 0x00000014000a7c82 */ /* 0x000fe20008000000 */
[----:B------:R-:W3:Y:S02]  /*1a50*/  LDS.128 R56, [R56+UR7+0x36180] ;  /* 0x0361800738387984 */ /* 0x000ee40008000c00 */
[----:B---3--:R-:W-:-:S06]  /*1a60*/  WARPGROUP.ARRIVE ;  /* 0x00000000000079c5 */ /* 0x008fcc0000000000 */
[----:B------:R-:W-:Y:S01]  /*1a70*/  HGMMA.SP.64x64x32.F32.BF16 R24, gdesc[UR8], R24, UP0, R56, 0x0 ;  /* 0x08e03800081879f0 */ /* 0x000fe2000bf01a18 */
[----:B------:R-:W-:Y:S02]  /*1a80*/  UIADD3 UR8, UR19, 0x2, URZ ;  /* 0x0000000213087890 */ /* 0x000fe4000fffe03f */
[----:B------:R-:W-:Y:S01]  /*1a90*/  UIADD3 UR10, UR20, 0x4, URZ ;  /* 0x00000004140a7890 */ /* 0x000fe2000fffe03f */
[----:B------:R-:W-:Y:S01]  /*1aa0*/  UMOV UR9, 0x40000040 ;  /* 0x4000004000097882 */ /* 0x000fe20000000000 */
[----:B------:R-:W-:-:S07]  /*1ab0*/  UMOV UR11, 0x40000040 ;  /* 0x40000040000b7882 */ /* 0x000fce0000000000 */
[----:B------:R-:W-:Y:S01]  /*1ac0*/  HGMMA.SP.64x64x32.F32.BF16 R24, gdesc[UR8], R24, R57, 0x0 ;  /* 0x08e03900081879f0 */ /* 0x000fe20008701a18 */
        /* <DEDUP_REMOVED lines=9> */
[----:B------:R-:W-:Y:S03]  /*1b60*/  HGMMA.SP.64x64x32.F32.BF16 R24, gdesc[UR8], R24, R59, 0x0, gsb0 ;  /* 0x08e03b00081879f0 */ /* 0x000fe60008001a18 */
[----:B------:R-:W-:Y:S02]  /*1b70*/  WARPGROUP.DEPBAR.LE gsb0, 0x0 ;  /* 0x00008000000079c5 */ /* 0x000fe40000010000 */
[----:B------:R-:W-:Y:S05]  /*1b80*/  @!P2 BRA `(.L_x_26) ;  /* 0x000000000004a947 */ /* 0x000fea0003800000 */
[----:B------:R-:W-:Y:S01]  /*1b90*/  BPT.TRAP 0x1 ;  /* 0x000000040000795c */ /* 0x000fe20000300000 */
.L_x_26:
[----:B01----:R-:W-:Y:S02]  /*1ba0*/  @P0 LEA R21, R20, UR7, 0x3 ;  /* 0x0000000714150c11 */ /* 0x003fe4000f8e18ff */
[----:B------:R-:W-:-:S03]  /*1bb0*/  ISETP.GT.U32.AND P1, PT, R7, 0x1, PT ;  /* 0x000000010700780c */ /* 0x000fc60003f24070 */
[----:B------:R-:W-:-:S05]  /*1bc0*/  @P0 VIADD R21, R21, 0x48 ;  /* 0x0000004815150836 */ /* 0x000fca0000000000 */
[----:B------:R-:W-:-:S04]  /*1bd0*/  @P0 PRMT R21, R12, 0x654, R21 ;  /* 0x000006540c150816 */ /* 0x000fc80000000015 */
[----:B------:R0:W-:Y:S01]  /*1be0*/  @P0 SYNCS.ARRIVE.TRANS64.RED.A1T0 RZ, [R21+URZ], RZ ;  /* 0x000000ff15ff09a7 */ /* 0x0001e2000810043f */
[----:B------:R-:W-:Y:S05]  /*1bf0*/  @P1 BRA `(.L_x_27) ;  /* 0x0000000000041947 */ /* 0x000fea0003800000 */
[----:B------:R-:W-:Y:S01]  /*1c00*/  BPT.TRAP 0x1 ;  /* 0x000000040000795c */ /* 0x000fe20000300000 */
.L_x_27:
[----:B------:R-:W-:Y:S01]  /*1c10*/  UIADD3 UR18, UR18, 0x1, URZ ;  /* 0x0000000112127890 */ /* 0x000fe2000fffe03f */
[C---:B------:R-:W-:Y:S01]  /*1c20*/  ISETP.GT.AND P2, PT, R19.reuse, 0x1, PT ;  /* 0x000000011300780c */ /* 0x040fe20003f44270 */
[----:B------:R-:W-:Y:S02]  /*1c30*/  VIADD R20, R20, 0x1 ;  /* 0x0000000114147836 */ /* 0x000fe40000000000 */
[----:B------:R-:W-:Y:S01]  /*1c40*/  UISETP.NE.AND UP0, UPT, UR18, 0x9, UPT ;  /* 0x000000091200788c */ /* 0x000fe2000bf05270 */
[----:B------:R-:W-:Y:S02]  /*1c50*/  VIADD R19, R19, 0xffffffff ;  /* 0xffffffff13137836 */ /* 0x000fe40000000000 */
[C---:B------:R-:W-:Y:S01]  /*1c60*/  ISETP.NE.AND P1, PT, R20.reuse, 0x9, PT ;  /* 0x000000091400780c */ /* 0x040fe20003f25270 */
[----:B------:R-:W-:Y:S02]  /*1c70*/  USEL UR8, URZ, 0x1, UP0 ;  /* 0x000000013f087887 */ /* 0x000fe40008000000 */
[----:B------:R-:W-:Y:S01]  /*1c80*/  USEL UR18, UR18, URZ, UP0 ;  /* 0x0000003f12127287 */ /* 0x000fe20008000000 */
[----:B------:R-:W-:Y:S01]  /*1c90*/  SEL R20, R20, RZ, P1 ;  /* 0x000000ff14147207 */ /* 0x000fe20000800000 */
[----:B------:R-:W-:-:S02]  /*1ca0*/  UPLOP3.LUT UP0, UPT, UPT, UPT, UPT, 0x80, 0x0 ;  /* 0x000000000000789c */ /* 0x000fc40003f0f070 */
[----:B------:R-:W-:Y:S01]  /*1cb0*/  LOP3.LUT R23, R23, UR8, RZ, 0x3c, !PT ;  /* 0x0000000817177c12 */ /* 0x000fe2000f8e3cff */
[----:B------:R-:W-:Y:S08]  /*1cc0*/  @P2 BRA `(.L_x_28) ;  /* 0xfffffffc00142947 */ /* 0x000ff0000383ffff */
.L_x_21:
[----:B0-----:R-:W-:Y:S01]  /*1cd0*/  IMAD.U32 R20, RZ, RZ, UR23 ;  /* 0x00000017ff147e24 */ /* 0x001fe2000f8e00ff */
[----:B------:R-:W-:Y:S01]  /*1ce0*/  SHF.L.U32 R19, R67, 0x1f, RZ ;  /* 0x0000001f43137819 */ /* 0x000fe200000006ff */
[----:B------:R-:W-:Y:S01]  /*1cf0*/  UIADD3 UR5, UR5, UR21, URZ ;  /* 0x0000001505057290 */ /* 0x000fe2000fffe03f */
[----:B------:R-:W0:Y:S01]  /*1d00*/  LDC R56, c[0x0][0x288] ;  /* 0x0000a200ff387b82 */ /* 0x000e220000000800 */
[----:B------:R-:W-:Y:S01]  /*1d10*/  UISETP.GE.U32.AND UP1, UPT, UR21, 0x9, UPT ;  /* 0x000000091500788c */ /* 0x000fe2000bf26070 */
[----:B------:R-:W-:Y:S01]  /*1d20*/  SHF.R.S32.HI R58, RZ, 0x1f, R5 ;  /* 0x0000001fff3a7819 */ /* 0x000fe20000011405 */
[----:B------:R-:W-:Y:S02]  /*1d30*/  UISETP.GT.U32.AND UP0, UPT, UR5, 0x8, UPT ;  /* 0x000000080500788c */ /* 0x000fe4000bf04070 */
[----:B------:R-:W-:Y:S02]  /*1d40*/  UIMAD.WIDE.U32 UR8, UR5, 0x38e38e39, URZ ;  /* 0x38e38e39050878a5 */ /* 0x000fe4000f8e003f */
[----:B------:R-:W-:Y:S01]  /*1d50*/  UISETP.LT.U32.AND UP0, UPT, UR21, 0x9, UP0 ;  /* 0x000000091500788c */ /* 0x000fe20008701070 */
[----:B------:R1:W-:Y:S01]  /*1d60*/  SYNCS.ARRIVE.TRANS64.A1T0 RZ, [R20+UR22], RZ ;  /* 0x000000ff14ff79a7 */ /* 0x0003e20008100016 */
[----:B------:R-:W-:-:S02]  /*1d70*/  WARPGROUP.DEPBAR.LE gsb0, 0x0 ;  /* 0x00008000000079c5 */ /* 0x000fc40000010000 */
[----:B------:R-:W-:Y:S02]  /*1d80*/  USEL UR10, URZ, 0x1, !UP0 ;  /* 0x000000013f0a7887 */ /* 0x000fe4000c000000 */
[----:B------:R-:W-:Y:S02]  /*1d90*/  USHF.R.U32.HI UR8, URZ, 0x1, UR9 ;  /* 0x000000013f087899 */ /* 0x000fe40008011609 */
[----:B------:R-:W-:Y:S01]  /*1da0*/  ULOP3.LUT UR4, UR4, UR10, URZ, 0x3c, !UPT ;  /* 0x0000000a04047292 */ /* 0x000fe2000f8e3c3f */
[----:B------:R-:W3:Y:S01]  /*1db0*/  SYNCS.PHASECHK.TRANS64.TRYWAIT P1, [UR12+0x8], R19 ;  /* 0x00000813ff0075a7 */ /* 0x000ee2000802014c */
[----:B------:R-:W-:Y:S02]  /*1dc0*/  UIMAD UR5, UR8, -0x9, UR5 ;  /* 0xfffffff7080578a4 */ /* 0x000fe4000f8e0205 */
[----:B------:R-:W-:Y:S01]  /*1dd0*/  @UP1 ULOP3.LUT UR4, UR4, 0x1, UR8, 0x78, !UPT ;  /* 0x0000000104041892 */ /* 0x000fe2000f8e7808 */
[----:B01-3--:R-:W-:Y:S11]  /*1de0*/  @!P1 BRA `(.L_x_29) ;  /* 0x0000004000c49947 */ /* 0x00bff60003800000 */
.L_x_122:
[----:B------:R-:W-:Y:S01]  /*1df0*/  ULDC.64 UR8, c[0x0][0x6d0] ;  /* 0x0001b40000087ab9 */ /* 0x000fe20000000a00 */
[----:B------:R-:W-:Y:S02]  /*1e00*/  IMAD.SHL.U32 R62, R6, 0x40, RZ ;  /* 0x00000040063e7824 */ /* 0x000fe400078e00ff */
[----:B0-----:R-:W-:Y:S02]  /*1e10*/  IMAD R20, R58, UR8, RZ ;  /* 0x000000083a147c24 */ /* 0x001fe4000f8e02ff */
[C---:B------:R-:W-:Y:S01]  /*1e20*/  IMAD.WIDE.U32 R22, R5.reuse, UR8, R10 ;  /* 0x0000000805167c25 */ /* 0x040fe2000f8e000a */
[----:B------:R-:W-:Y:S01]  /*1e30*/  ULDC UR8, c[0x0][0x284] ;  /* 0x0000a10000087ab9 */ /* 0x000fe20000000800 */
[----:B------:R-:W-:Y:S02]  /*1e40*/  SHF.R.S32.HI R63, RZ, 0x1f, R62 ;  /* 0x0000001fff3f7819 */ /* 0x000fe4000001143e */
[----:B------:R-:W-:Y:S01]  /*1e50*/  IMAD.SHL.U32 R19, R4, 0x40, RZ ;  /* 0x0000004004137824 */ /* 0x000fe200078e00ff */
[C---:B------:R-:W-:Y:S01]  /*1e60*/  ISETP.GE.AND P1, PT, R62.reuse, UR8, PT ;  /* 0x000000083e007c0c */ /* 0x040fe2000bf26270 */
[----:B------:R-:W-:Y:S01]  /*1e70*/  IMAD R57, R5, UR9, R20 ;  /* 0x0000000905397c24 */ /* 0x000fe2000f8e0214 */
[----:B------:R-:W-:Y:S01]  /*1e80*/  IADD3 R22, P2, R62, R22, RZ ;  /* 0x000000163e167210 */ /* 0x000fe20007f5e0ff */
[----:B------:R-:W-:Y:S01]  /*1e90*/  IMAD.WIDE R20, R15, 0x2, RZ ;  /* 0x000000020f147825 */ /* 0x000fe200078e02ff */
[----:B------:R-:W-:-:S02]  /*1ea0*/  ISETP.GE.OR P1, PT, R19, R56, P1 ;  /* 0x000000381300720c */ /* 0x000fc40000f26670 */
[----:B------:R-:W-:Y:S01]  /*1eb0*/  IADD3.X R23, R63, R23, R57, P2, !PT ;  /* 0x000000173f177210 */ /* 0x000fe200017fe439 */
[----:B------:R-:W-:Y:S02]  /*1ec0*/  IMAD R6, R15, -0x2, R56 ;  /* 0xfffffffe0f067824 */ /* 0x000fe400078e0238 */
[----:B------:R-:W-:-:S04]  /*1ed0*/  IMAD.WIDE R64, R4, 0x40, R20 ;  /* 0x0000004004407825 */ /* 0x000fc800078e0214 */
[----:B------:R-:W-:-:S04]  /*1ee0*/  IMAD.IADD R4, R6, 0x1, -R19 ;  /* 0x0000000106047824 */ /* 0x000fc800078e0a13 */
[----:B------:R-:W-:Y:S05]  /*1ef0*/  @P1 BRA `(.L_x_30) ;  /* 0x0000002400901947 */ /* 0x000fea0003800000 */
[----:B------:R-:W0:Y:S01]  /*1f00*/  LDC.64 R74, c[0x0][0x6c8] ;  /* 0x0001b200ff4a7b82 */ /* 0x000e220000000a00 */
[----:B----45:R-:W-:Y:S01]  /*1f10*/  FSETP.NEU.AND P2, PT, R14, RZ, PT ;  /* 0x000000ff0e00720b */ /* 0x030fe20003f4d000 */
[----:B------:R-:W-:Y:S01]  /*1f20*/  IMAD.IADD R68, R18, 0x1, -R62 ;  /* 0x0000000112447824 */ /* 0x000fe200078e0a3e */
[----:B------:R-:W-:Y:S01]  /*1f30*/  ISETP.GT.AND P1, PT, R4, RZ, PT ;  /* 0x000000ff0400720c */ /* 0x000fe20003f24270 */
[----:B------:R-:W-:Y:S03]  /*1f40*/  BSSY B0, `(.L_x_30) ;  /* 0x000025f000007945 */ /* 0x000fe60003800000 */
[----:B------:R-:W-:Y:S01]  /*1f50*/  ISETP.GT.AND P5, PT, R68, RZ, P1 ;  /* 0x000000ff4400720c */ /* 0x000fe20000fa4270 */
[-C--:B0-----:R-:W-:Y:S02]  /*1f60*/  IMAD R6, R65, R74.reuse, RZ ;  /* 0x0000004a41067224 */ /* 0x081fe400078e02ff */
[----:B------:R-:W-:-:S04]  /*1f70*/  IMAD.WIDE.U32 R70, R64, R74, R22 ;  /* 0x0000004a40467225 */ /* 0x000fc800078e0016 */
[----:B------:R-:W-:-:S04]  /*1f80*/  IMAD R19, R64, R75, R6 ;  /* 0x0000004b40137224 */ /* 0x000fc800078e0206 */
[----:B------:R-:W-:Y:S01]  /*1f90*/  IMAD.IADD R59, R71, 0x1, R19 ;  /* 0x00000001473b7824 */ /* 0x000fe200078e0213 */
[----:B------:R-:W-:Y:S06]  /*1fa0*/  @!P2 BRA `(.L_x_31) ;  /* 0x0000001800a4a947 */ /* 0x000fec0003800000 */
[----:B------:R-:W-:Y:S01]  /*1fb0*/  ULDC.64 UR8, c[0x0][0x6b8] ;  /* 0x0001ae0000087ab9 */ /* 0x000fe20000000a00 */
[----:B------:R-:W-:Y:S01]  /*1fc0*/  ULDC.64 UR18, c[0x0][0x6b0] ;  /* 0x0001ac0000127ab9 */ /* 0x000fe20000000a00 */
[----:B------:R-:W-:Y:S01]  /*1fd0*/  IMAD.WIDE.U32 R20, R5, UR8, R10 ;  /* 0x0000000805147c25 */ /* 0x000fe2000f8e000a */
[----:B------:R-:W-:Y:S01]  /*1fe0*/  ULDC.64 UR24, c[0x0][0x6a8] ;  /* 0x0001aa0000187ab9 */ /* 0x000fe20000000a00 */
[----:B------:R-:W0:Y:S01]  /*1ff0*/  LDC.64 R60, c[0x0][0x6b0] ;  /* 0x0001ac00ff3c7b82 */ /* 0x000e220000000a00 */
[----:B------:R-:W-:Y:S01]  /*2000*/  ULDC.64 UR10, c[0x0][0x6c0] ;  /* 0x0001b000000a7ab9 */ /* 0x000fe20000000a00 */
[----:B------:R-:W-:Y:S01]  /*2010*/  IMAD R6, R58, UR8, RZ ;  /* 0x000000083a067c24 */ /* 0x000fe2000f8e02ff */
[----:B------:R-:W-:Y:S01]  /*2020*/  IADD3 R22, P2, R62, R20, RZ ;  /* 0x000000143e167210 */ /* 0x000fe20007f5e0ff */
[----:B------:R-:W-:Y:S02]  /*2030*/  IMAD R19, R65, UR18, RZ ;  /* 0x0000001241137c24 */ /* 0x000fe4000f8e02ff */
[----:B------:R-:W-:-:S02]  /*2040*/  IMAD R69, R5, UR9, R6 ;  /* 0x0000000905457c24 */ /* 0x000fc4000f8e0206 */
[----:B------:R-:W-:-:S03]  /*2050*/  IMAD R65, R64, UR19, R19 ;  /* 0x0000001340417c24 */ /* 0x000fc6000f8e0213 */
[----:B------:R-:W-:-:S03]  /*2060*/  IADD3.X R23, R63, R21, R69, P2, !PT ;  /* 0x000000153f177210 */ /* 0x000fc600017fe445 */
[----:B------:R-:W-:-:S04]  /*2070*/  IMAD.WIDE.U32 R20, R64, UR18, R22 ;  /* 0x0000001240147c25 */ /* 0x000fc8000f8e0016 */
[----:B------:R-:W-:Y:S01]  /*2080*/  IMAD.IADD R19, R21, 0x1, R65 ;  /* 0x0000000115137824 */ /* 0x000fe200078e0241 */
[----:B------:R-:W-:-:S04]  /*2090*/  LEA R56, P2, R20, UR24, 0x2 ;  /* 0x0000001814387c11 */ /* 0x000fc8000f8410ff */
[----:B------:R-:W-:-:S05]  /*20a0*/  LEA.HI.X R57, R20, UR25, R19, 0x2, P2 ;  /* 0x0000001914397c11 */ /* 0x000fca00090f1413 */
[----:B------:R-:W3:Y:S01]  /*20b0*/  @P5 LDG.E.LTC128B R19, desc[UR16][R56.64] ;  /* 0x0000001038135981 */ /* 0x000ee2000c1e1920 */
[----:B0-----:R-:W-:Y:S01]  /*20c0*/  IMAD.WIDE.U32 R72, R64, UR18, R60 ;  /* 0x0000001240487c25 */ /* 0x001fe2000f8e003c */
[----:B------:R-:W-:Y:S01]  /*20d0*/  LEA R58, P2, R70, UR10, 0x2 ;  /* 0x0000000a463a7c11 */ /* 0x000fe2000f8410ff */
[----:B------:R-:W-:Y:S02]  /*20e0*/  BSSY B1, `(.L_x_32) ;  /* 0x0000016000017945 */ /* 0x000fe40003800000 */
[----:B------:R-:W-:Y:S01]  /*20f0*/  IMAD.WIDE.U32 R20, R64, UR18, R62 ;  /* 0x0000001240147c25 */ /* 0x000fe2000f8e003e */
[----:B------:R-:W-:Y:S02]  /*2100*/  LEA.HI.X R59, R70, UR11, R59, 0x2, P2 ;  /* 0x0000000b463b7c11 */ /* 0x000fe400090f143b */
[----:B------:R-:W-:Y:S01]  /*2110*/  ISETP.GT.AND P2, PT, R4, 0x1, PT ;  /* 0x000000010400780c */ /* 0x000fe20003f44270 */
[----:B------:R-:W-:Y:S01]  /*2120*/  IMAD.IADD R77, R65, 0x1, R73 ;  /* 0x00000001414d7824 */ /* 0x000fe200078e0249 */
[----:B------:R-:W-:-:S02]  /*2130*/  IADD3 R20, P3, R10, R20, RZ ;  /* 0x000000140a147210 */ /* 0x000fc40007f7e0ff */
[----:B------:R-:W-:Y:S02]  /*2140*/  LEA R60, P6, R74, R58, 0x2 ;  /* 0x0000003a4a3c7211 */ /* 0x000fe400078c10ff */
[----:B------:R-:W-:Y:S02]  /*2150*/  IADD3.X R21, R11, R65, R21, P3, !PT ;  /* 0x000000410b157210 */ /* 0x000fe40001ffe415 */
[----:B------:R-:W-:Y:S01]  /*2160*/  IADD3 R6, P3, R22, R72, RZ ;  /* 0x0000004816067210 */ /* 0x000fe20007f7e0ff */
[----:B------:R-:W-:-:S04]  /*2170*/  IMAD.WIDE.U32 R20, R5, UR8, R20 ;  /* 0x0000000805147c25 */ /* 0x000fc8000f8e0014 */
[----:B------:R-:W-:Y:S01]  /*2180*/  IMAD.X R23, R77, 0x1, R23, P3 ;  /* 0x000000014d177824 */ /* 0x000fe200018e0617 */
[----:B------:R-:W-:Y:S01]  /*2190*/  LEA R22, P3, R6, UR24, 0x2 ;  /* 0x0000001806167c11 */ /* 0x000fe2000f8610ff */
[----:B------:R-:W-:-:S03]  /*21a0*/  IMAD.IADD R21, R69, 0x1, R21 ;  /* 0x0000000145157824 */ /* 0x000fc600078e0215 */
[----:B------:R-:W-:Y:S02]  /*21b0*/  LEA.HI.X R23, R6, UR25, R23, 0x2, P3 ;  /* 0x0000001906177c11 */ /* 0x000fe400098f1417 */
[----:B------:R-:W-:-:S04]  /*21c0*/  LEA R64, P3, R20, UR24, 0x2 ;  /* 0x0000001814407c11 */ /* 0x000fc8000f8610ff */
[----:B------:R-:W-:Y:S01]  /*21d0*/  LEA.HI.X R65, R20, UR25, R21, 0x2, P3 ;  /* 0x0000001914417c11 */ /* 0x000fe200098f1415 */
[----:B---3--:R-:W-:-:S04]  /*21e0*/  FMUL R61, R19, R14 ;  /* 0x0000000e133d7220 */ /* 0x008fc80000400000 */
[----:B--2---:R-:W-:-:S05]  /*21f0*/  FFMA R71, R24, R13, R61 ;  /* 0x0000000d18477223 */ /* 0x004fca000000003d */
[----:B------:R0:W-:Y:S01]  /*2200*/  @P5 STG.E desc[UR16][R58.64], R71 ;  /* 0x000000473a005986 */ /* 0x0001e2000c101910 */
[----:B------:R-:W-:-:S13]  /*2210*/  ISETP.GT.AND P5, PT, R68, RZ, P2 ;  /* 0x000000ff4400720c */ /* 0x000fda00017a4270 */
[----:B0-----:R-:W-:Y:S05]  /*2220*/  @!P5 BRA `(.L_x_33) ;  /* 0x000000000004d947 */ /* 0x001fea0003800000 */
[----:B------:R0:W5:Y:S02]  /*2230*/  LDG.E.LTC128B R19, desc[UR16][R22.64] ;  /* 0x0000001016137981 */ /* 0x000164000c1e1920 */
.L_x_33:
[----:B------:R-:W-:Y:S05]  /*2240*/  BSYNC B1 ;  /* 0x0000000000017941 */ /* 0x000fea0003800000 */
.L_x_32:
[----:B-----5:R-:W-:Y:S01]  /*2250*/  FMUL R6, R19, R14 ;  /* 0x0000000e13067220 */ /* 0x020fe20000400000 */
[----:B------:R-:W-:Y:S01]  /*2260*/  LEA.HI.X R61, R74, R59, R75, 0x2, P6 ;  /* 0x0000003b4a3d7211 */ /* 0x000fe200030f144b */
[----:B------:R-:W-:Y:S01]  /*2270*/  BSSY B1, `(.L_x_34) ;  /* 0x0000008000017945 */ /* 0x000fe20003800000 */
[----:B------:R-:W-:Y:S01]  /*2280*/  ISETP.GT.AND P3, PT, R68, 0x8, P1 ;  /* 0x000000084400780c */ /* 0x000fe20000f64270 */
[----:B------:R-:W-:Y:S01]  /*2290*/  FFMA R25, R25, R13, R6 ;  /* 0x0000000d19197223 */ /* 0x000fe20000000006 */
[----:B------:R-:W-:-:S04]  /*22a0*/  IADD3 R20, P1, P6, R10, R72, R62 ;  /* 0x000000480a147210 */ /* 0x000fc80007e3e03e */
[----:B------:R1:W-:Y:S01]  /*22b0*/  @P5 STG.E desc[UR16][R60.64], R25 ;  /* 0x000000193c005986 */ /* 0x0003e2000c101910 */
[----:B------:R-:W-:-:S06]  /*22c0*/  IADD3.X R21, R11, R77, R63, P1, P6 ;  /* 0x0000004d0b157210 */ /* 0x000fcc0000fec43f */
[----:B------:R-:W-:Y:S05]  /*22d0*/  @!P3 BRA `(.L_x_35) ;  /* 0x000000000004b947 */ /* 0x000fea0003800000 */
[----:B------:R2:W5:Y:S02]  /*22e0*/  LDG.E.LTC128B R19, desc[UR16][R64.64+0x20] ;  /* 0x0000201040137981 */ /* 0x000564000c1e1920 */
.L_x_35:
[----:B------:R-:W-:Y:S05]  /*22f0*/  BSYNC B1 ;  /* 0x0000000000017941 */ /* 0x000fea0003800000 */
.L_x_34:
[----:B------:R-:W-:-:S04]  /*2300*/  IMAD.WIDE.U32 R20, R5, UR8, R20 ;  /* 0x0000000805147c25 */ /* 0x000fc8000f8e0014 */
[----:B-1---5:R-:W-:Y:S01]  /*2310*/  FMUL R25, R19, R14 ;  /* 0x0000000e13197220 */ /* 0x022fe20000400000 */
[----:B------:R-:W-:Y:S01]  /*2320*/  ISETP.GT.AND P2, PT, R68, 0x8, P2 ;  /* 0x000000084400780c */ /* 0x000fe20001744270 */
[----:B------:R-:W-:Y:S01]  /*2330*/  USHF.L.U64.HI UR11, UR18, 0x5, UR19 ;  /* 0x00000005120b7899 */ /* 0x000fe20008010213 */
[----:B------:R-:W-:Y:S01]  /*2340*/  IMAD.IADD R5, R69, 0x1, R21 ;  /* 0x0000000145057824 */ /* 0x000fe200078e0215 */
[----:B------:R-:W-:Y:S01]  /*2350*/  LEA R24, P6, R20, UR24, 0x2 ;  /* 0x0000001814187c11 */ /* 0x000fe2000f8c10ff */
[----:B------:R-:W-:Y:S01]  /*2360*/  FFMA R63, R26, R13, R25 ;  /* 0x0000000d1a3f7223 */ /* 0x000fe20000000019 */
[----:B------:R-:W-:Y:S01]  /*2370*/  @P3 IMAD.MOV.U32 R21, RZ, RZ, R59 ;  /* 0x000000ffff153224 */ /* 0x000fe200078e003b */
[----:B------:R-:W-:Y:S01]  /*2380*/  ISETP.GT.AND P1, PT, R4, 0x8, PT ;  /* 0x000000080400780c */ /* 0x000fe20003f24270 */
[----:B------:R-:W-:Y:S01]  /*2390*/  USHF.L.U32 UR10, UR18, 0x5, URZ ;  /* 0x00000005120a7899 */ /* 0x000fe2000800063f */
[----:B------:R-:W-:Y:S01]  /*23a0*/  LEA.HI.X R25, R20, UR25, R5, 0x2, P6 ;  /* 0x0000001914197c11 */ /* 0x000fe2000b0f1405 */
[----:B------:R-:W-:Y:S01]  /*23b0*/  @P3 IMAD.MOV.U32 R20, RZ, RZ, R58 ;  /* 0x000000ffff143224 */ /* 0x000fe200078e003a */
[----:B------:R-:W-:Y:S01]  /*23c0*/  BSSY B1, `(.L_x_36) ;  /* 0x0000005000017945 */ /* 0x000fe20003800000 */
[----:B------:R-:W-:-:S03]  /*23d0*/  ISETP.GT.AND P5, PT, R68, RZ, P1 ;  /* 0x000000ff4400720c */ /* 0x000fc60000fa4270 */
[----:B------:R1:W-:Y:S01]  /*23e0*/  @P3 STG.E desc[UR16][R20.64+0x20], R63 ;  /* 0x0000203f14003986 */ /* 0x0003e2000c101910 */
[----:B------:R-:W-:Y:S09]  /*23f0*/  @!P2 BRA `(.L_x_37) ;  /* 0x000000000004a947 */ /* 0x000ff20003800000 */
[----:B------:R3:W5:Y:S02]  /*2400*/  LDG.E.LTC128B R19, desc[UR16][R24.64+0x20] ;  /* 0x0000201018137981 */ /* 0x000764000c1e1920 */
.L_x_37:
[----:B------:R-:W-:Y:S05]  /*2410*/  BSYNC B1 ;  /* 0x0000000000017941 */ /* 0x000fea0003800000 */
.L_x_36:
[----:B-----5:R-:W-:Y:S01]  /*2420*/  FMUL R6, R19, R14 ;  /* 0x0000000e13067220 */ /* 0x020fe20000400000 */
[----:B---3--:R-:W-:-:S03]  /*2430*/  IADD3 R24, P3, R56, UR10, RZ ;  /* 0x0000000a38187c10 */ /* 0x008fc6000ff7e0ff */
[----:B-1----:R-:W-:Y:S01]  /*2440*/  FFMA R21, R27, R13, R6 ;  /* 0x0000000d1b157223 */ /* 0x002fe20000000006 */
[----:B------:R-:W-:-:S04]  /*2450*/  IADD3.X R25, R57, UR11, RZ, P3, !PT ;  /* 0x0000000b39197c10 */ /* 0x000fc80009ffe4ff */
[----:B------:R1:W-:Y:S04]  /*2460*/  @P2 STG.E desc[UR16][R60.64+0x20], R21 ;  /* 0x000020153c002986 */ /* 0x0003e8000c101910 */
[----:B------:R-:W3:Y:S01]  /*2470*/  @P5 LDG.E.LTC128B R19, desc[UR16][R24.64] ;  /* 0x0000001018135981 */ /* 0x000ee2000c1e1920 */
[C---:B------:R-:W-:Y:S01]  /*2480*/  IMAD.SHL.U32 R20, R74.reuse, 0x20, RZ ;  /* 0x000000204a147824 */ /* 0x040fe200078e00ff */
[----:B------:R-:W-:Y:S01]  /*2490*/  SHF.L.U64.HI R6, R74, 0x5, R75 ;  /* 0x000000054a067819 */ /* 0x000fe2000001024b */
[----:B------:R-:W-:Y:S01]  /*24a0*/  BSSY B1, `(.L_x_38) ;  /* 0x000000c000017945 */ /* 0x000fe20003800000 */
[----:B------:R-:W-:Y:S02]  /*24b0*/  ISETP.GT.AND P3, PT, R4, 0x9, PT ;  /* 0x000000090400780c */ /* 0x000fe40003f64270 */
[----:B------:R-:W-:-:S02]  /*24c0*/  IADD3 R26, P6, R20, R58, RZ ;  /* 0x0000003a141a7210 */ /* 0x000fc40007fde0ff */
[----:B------:R-:W-:-:S03]  /*24d0*/  ISETP.GT.AND P2, PT, R68, RZ, P3 ;  /* 0x000000ff4400720c */ /* 0x000fc60001f44270 */
[----:B------:R-:W-:Y:S01]  /*24e0*/  IMAD.X R27, R6, 0x1, R59, P6 ;  /* 0x00000001061b7824 */ /* 0x000fe200030e063b */
[----:B------:R-:W-:-:S04]  /*24f0*/  IADD3 R62, P6, R22, UR10, RZ ;  /* 0x0000000a163e7c10 */ /* 0x000fc8000ffde0ff */
[----:B------:R-:W-:Y:S01]  /*2500*/  IADD3.X R63, R23, UR11, RZ, P6, !PT ;  /* 0x0000000b173f7c10 */ /* 0x000fe2000b7fe4ff */
[----:B---3--:R-:W-:-:S04]  /*2510*/  FMUL R5, R19, R14 ;  /* 0x0000000e13057220 */ /* 0x008fc80000400000 */
[----:B------:R-:W-:-:S05]  /*2520*/  FFMA R5, R28, R13, R5 ;  /* 0x0000000d1c057223 */ /* 0x000fca0000000005 */
[----:B------:R1:W-:Y:S01]  /*2530*/  @P5 STG.E desc[UR16][R26.64], R5 ;  /* 0x000000051a005986 */ /* 0x0003e2000c101910 */
[----:B------:R-:W-:Y:S05]  /*2540*/  @!P2 BRA `(.L_x_39) ;  /* 0x000000000004a947 */ /* 0x000fea0003800000 */
[----:B------:R3:W5:Y:S02]  /*2550*/  LDG.E.LTC128B R19, desc[UR16][R62.64] ;  /* 0x000000103e137981 */ /* 0x000764000c1e1920 */
.L_x_39:
[----:B------:R-:W-:Y:S05]  /*2560*/  BSYNC B1 ;  /* 0x0000000000017941 */ /* 0x000fea0003800000 */
.L_x_38:
[----:B------:R-:W-:Y:S01]  /*2570*/  UIADD3 UR8, UP0, UR10, 0x20, URZ ;  /* 0x000000200a087890 */ /* 0x000fe2000ff1e03f */
[----:B------:R-:W-:Y:S01]  /*2580*/  ISETP.GT.AND P1, PT, R68, 0x8, P1 ;  /* 0x000000084400780c */ /* 0x000fe20000f24270 */
[----:B-----5:R-:W-:Y:S01]  /*2590*/  FMUL R70, R19, R14 ;  /* 0x0000000e13467220 */ /* 0x020fe20000400000 */
[----:B--2---:R-:W-:Y:S01]  /*25a0*/  IADD3 R64, P5, R20, R60, RZ ;  /* 0x0000003c14407210 */ /* 0x004fe20007fbe0ff */
[----:B------:R-:W-:Y:S01]  /*25b0*/  UIADD3.X UR9, URZ, UR11, URZ, UP0, !UPT ;  /* 0x0000000b3f097290 */ /* 0x000fe200087fe43f */
[----:B------:R-:W-:Y:S01]  /*25c0*/  IMAD.MOV.U32 R69, RZ, RZ, R19 ;  /* 0x000000ffff457224 */ /* 0x000fe200078e0013 */
[----:B------:R-:W-:Y:S01]  /*25d0*/  IADD3 R28, P6, R56, UR8, RZ ;  /* 0x00000008381c7c10 */ /* 0x000fe2000ffde0ff */
[----:B------:R-:W-:Y:S01]  /*25e0*/  FFMA R71, R29, R13, R70 ;  /* 0x0000000d1d477223 */ /* 0x000fe20000000046 */
[----:B------:R-:W-:Y:S02]  /*25f0*/  IMAD.X R65, R6, 0x1, R61, P5 ;  /* 0x0000000106417824 */ /* 0x000fe400028e063d */
[----:B------:R-:W-:-:S03]  /*2600*/  IADD3.X R29, R57, UR9, RZ, P6, !PT ;  /* 0x00000009391d7c10 */ /* 0x000fc6000b7fe4ff */
[----:B------:R2:W-:Y:S04]  /*2610*/  @P2 STG.E desc[UR16][R64.64], R71 ;  /* 0x0000004740002986 */ /* 0x0005e8000c101910 */
[----:B------:R-:W4:Y:S01]  /*2620*/  @P1 LDG.E.LTC128B R69, desc[UR16][R28.64] ;  /* 0x000000101c451981 */ /* 0x000f22000c1e1920 */
[----:B------:R-:W-:Y:S01]  /*2630*/  IADD3 R19, P2, R20, 0x20, RZ ;  /* 0x0000002014137810 */ /* 0x000fe20007f5e0ff */
[----:B------:R-:W-:Y:S01]  /*2640*/  BSSY B1, `(.L_x_40) ;  /* 0x000000e000017945 */ /* 0x000fe20003800000 */
[----:B------:R-:W-:Y:S02]  /*2650*/  ISETP.GT.AND P5, PT, R68, 0x8, P3 ;  /* 0x000000084400780c */ /* 0x000fe40001fa4270 */
[----:B------:R-:W-:Y:S01]  /*2660*/  IADD3 R56, P6, R19, R58, RZ ;  /* 0x0000003a13387210 */ /* 0x000fe20007fde0ff */
[----:B-1----:R-:W-:Y:S01]  /*2670*/  IMAD.X R5, RZ, RZ, R6, P2 ;  /* 0x000000ffff057224 */ /* 0x002fe200010e0606 */
[----:B0-----:R-:W-:-:S02]  /*2680*/  IADD3 R22, P3, R22, UR8, RZ ;  /* 0x0000000816167c10 */ /* 0x001fc4000ff7e0ff */
[----:B------:R-:W-:Y:S01]  /*2690*/  ISETP.GT.AND P2, PT, R4, 0x10, PT ;  /* 0x000000100400780c */ /* 0x000fe20003f44270 */
[----:B------:R-:W-:Y:S01]  /*26a0*/  IMAD.X R57, R5, 0x1, R59, P6 ;  /* 0x0000000105397824 */ /* 0x000fe200030e063b */
[----:B------:R-:W-:Y:S02]  /*26b0*/  IADD3 R58, P6, R19, R60, RZ ;  /* 0x0000003c133a7210 */ /* 0x000fe40007fde0ff */
[----:B------:R-:W-:Y:S01]  /*26c0*/  IADD3.X R23, R23, UR9, RZ, P3, !PT ;  /* 0x0000000917177c10 */ /* 0x000fe20009ffe4ff */
[----:B----4-:R-:W-:-:S04]  /*26d0*/  FMUL R21, R69, R14 ;  /* 0x0000000e45157220 */ /* 0x010fc80000400000 */
[----:B------:R-:W-:-:S05]  /*26e0*/  FFMA R21, R30, R13, R21 ;  /* 0x0000000d1e157223 */ /* 0x000fca0000000015 */
[----:B------:R2:W-:Y:S01]  /*26f0*/  @P1 STG.E desc[UR16][R56.64], R21 ;  /* 0x0000001538001986 */ /* 0x0005e2000c101910 */
[----:B------:R-:W-:Y:S05]  /*2700*/  @!P5 BRA `(.L_x_41) ;  /* 0x000000000004d947 */ /* 0x000fea0003800000 */
[----:B------:R0:W5:Y:S02]  /*2710*/  LDG.E.LTC128B R69, desc[UR16][R22.64] ;  /* 0x0000001016457981 */ /* 0x000164000c1e1920 */
.L_x_41:
[----:B------:R-:W-:Y:S05]  /*2720*/  BSYNC B1 ;  /* 0x0000000000017941 */ /* 0x000fea0003800000 */
.L_x_40:
[----:B0----5:R-:W-:Y:S01]  /*2730*/  FMUL R22, R69, R14 ;  /* 0x0000000e45167220 */ /* 0x021fe20000400000 */
[----:B------:R-:W-:Y:S01]  /*2740*/  IMAD.X R59, R5, 0x1, R61, P6 ;  /* 0x00000001053b7824 */ /* 0x000fe200030e063d */
[----:B------:R-:W-:Y:S01]  /*2750*/  ISETP.GT.AND P3, PT, R68, RZ, P2 ;  /* 0x000000ff4400720c */ /* 0x000fe20001764270 */
[----:B------:R-:W-:Y:S01]  /*2760*/  BSSY B1, `(.L_x_42) ;  /* 0x0000008000017945 */ /* 0x000fe20003800000 */
[----:B------:R-:W-:Y:S01]  /*2770*/  FFMA R31, R31, R13, R22 ;  /* 0x0000000d1f1f7223 */ /* 0x000fe20000000016 */
[----:B------:R-:W-:Y:S02]  /*2780*/  IADD3 R22, P1, R24, UR10, RZ ;  /* 0x0000000a18167c10 */ /* 0x000fe4000ff3e0ff */
[----:B------:R-:W-:Y:S02]  /*2790*/  IADD3 R28, P6, R26, R20, RZ ;  /* 0x000000141a1c7210 */ /* 0x000fe40007fde0ff */
[----:B------:R0:W-:Y:S01]  /*27a0*/  @P5 STG.E desc[UR16][R58.64], R31 ;  /* 0x0000001f3a005986 */ /* 0x0001e2000c101910 */
[----:B------:R-:W-:-:S05]  /*27b0*/  IADD3.X R23, R25, UR11, RZ, P1, !PT ;  /* 0x0000000b19177c10 */ /* 0x000fca0008ffe4ff */
[----:B------:R-:W-:Y:S05]  /*27c0*/  @!P3 BRA `(.L_x_43) ;  /* 0x000000000004b947 */ /* 0x000fea0003800000 */
[----:B------:R1:W5:Y:S02]  /*27d0*/  LDG.E.LTC128B R69, desc[UR16][R22.64] ;  /* 0x0000001016457981 */ /* 0x000364000c1e1920 */
.L_x_43:
[----:B------:R-:W-:Y:S05]  /*27e0*/  BSYNC B1 ;  /* 0x0000000000017941 */ /* 0x000fea0003800000 */
.L_x_42:
[----:B------:R-:W-:Y:S01]  /*27f0*/  ISETP.GT.AND P1, PT, R4, 0x11, PT ;  /* 0x000000110400780c */ /* 0x000fe20003f24270 */
[----:B--2--5:R-:W-:Y:S01]  /*2800*/  FMUL R21, R69, R14 ;  /* 0x0000000e45157220 */ /* 0x024fe20000400000 */
[----:B------:R-:W-:Y:S01]  /*2810*/  IMAD.X R29, R27, 0x1, R6, P6 ;  /* 0x000000011b1d7824 */ /* 0x000fe200030e0606 */
[----:B------:R-:W-:Y:S01]  /*2820*/  BSSY B1, `(.L_x_44) ;  /* 0x0000009000017945 */ /* 0x000fe20003800000 */
[----:B------:R-:W-:Y:S01]  /*2830*/  ISETP.GT.AND P5, PT, R68, RZ, P1 ;  /* 0x000000ff4400720c */ /* 0x000fe20000fa4270 */
[----:B------:R-:W-:Y:S01]  /*2840*/  FFMA R21, R32, R13, R21 ;  /* 0x0000000d20157223 */ /* 0x000fe20000000015 */
[----:B------:R-:W-:-:S04]  /*2850*/  IADD3 R56, P6, R64, R20, RZ ;  /* 0x0000001440387210 */ /* 0x000fc80007fde0ff */
[----:B------:R2:W-:Y:S01]  /*2860*/  @P3 STG.E desc[UR16][R28.64], R21 ;  /* 0x000000151c003986 */ /* 0x0005e2000c101910 */
[----:B------:R-:W-:-:S04]  /*2870*/  IADD3 R30, P3, R62, UR10, RZ ;  /* 0x0000000a3e1e7c10 */ /* 0x000fc8000ff7e0ff */
[----:B0-----:R-:W-:Y:S02]  /*2880*/  IADD3.X R31, R63, UR11, RZ, P3, !PT ;  /* 0x0000000b3f1f7c10 */ /* 0x001fe40009ffe4ff */
[----:B------:R-:W-:Y:S07]  /*2890*/  @!P5 BRA `(.L_x_45) ;  /* 0x000000000004d947 */ /* 0x000fee0003800000 */
[----:B------:R0:W5:Y:S02]  /*28a0*/  LDG.E.LTC128B R69, desc[UR16][R30.64] ;  /* 0x000000101e457981 */ /* 0x000164000c1e1920 */
.L_x_45:
[----:B------:R-:W-:Y:S05]  /*28b0*/  BSYNC B1 ;  /* 0x0000000000017941 */ /* 0x000fea0003800000 */
.L_x_44:
[----:B-----5:R-:W-:Y:S01]  /*28c0*/  FMUL R32, R69, R14 ;  /* 0x0000000e45207220 */ /* 0x020fe20000400000 */
[----:B------:R-:W-:Y:S01]  /*28d0*/  IMAD.X R57, R65, 0x1, R6, P6 ;  /* 0x0000000141397824 */ /* 0x000fe200030e0606 */
[----:B------:R-:W-:Y:S01]  /*28e0*/  ISETP.GT.AND P3, PT, R68, 0x8, P2 ;  /* 0x000000084400780c */ /* 0x000fe20001764270 */
[----:B------:R-:W-:Y:S01]  /*28f0*/  BSSY B1, `(.L_x_46) ;  /* 0x0000007000017945 */ /* 0x000fe20003800000 */
[----:B------:R-:W-:Y:S01]  /*2900*/  FFMA R33, R33, R13, R32 ;  /* 0x0000000d21217223 */ /* 0x000fe20000000020 */
[----:B------:R-:W-:-:S04]  /*2910*/  IADD3 R24, P2, R24, UR8, RZ ;  /* 0x0000000818187c10 */ /* 0x000fc8000ff5e0ff */
[----:B------:R4:W-:Y:S01]  /*2920*/  @P5 STG.E desc[UR16][R56.64], R33 ;  /* 0x0000002138005986 */ /* 0x0009e2000c101910 */
[----:B------:R-:W-:-:S05]  /*2930*/  IADD3.X R25, R25, UR9, RZ, P2, !PT ;  /* 0x0000000919197c10 */ /* 0x000fca00097fe4ff */
[----:B------:R-:W-:Y:S05]  /*2940*/  @!P3 BRA `(.L_x_47) ;  /* 0x000000000004b947 */ /* 0x000fea0003800000 */
[----:B------:R0:W5:Y:S02]  /*2950*/  LDG.E.LTC128B R69, desc[UR16][R24.64] ;  /* 0x0000001018457981 */ /* 0x000164000c1e1920 */
.L_x_47:
[----:B------:R-:W-:Y:S05]  /*2960*/  BSYNC B1 ;  /* 0x0000000000017941 */ /* 0x000fea0003800000 */
.L_x_46:
[----:B0-----:R-:W-:Y:S01]  /*2970*/  IADD3 R24, P5, R19, R26, RZ ;  /* 0x0000001a13187210 */ /* 0x001fe20007fbe0ff */
[----:B--2--5:R-:W-:Y:S01]  /*2980*/  FMUL R21, R69, R14 ;  /* 0x0000000e45157220 */ /* 0x024fe20000400000 */
[----:B------:R-:W-:Y:S01]  /*2990*/  ISETP.GT.AND P1, PT, R68, 0x8, P1 ;  /* 0x000000084400780c */ /* 0x000fe20000f24270 */
[----:B------:R-:W-:Y:S01]  /*29a0*/  BSSY B1, `(.L_x_48) ;  /* 0x000000a000017945 */ /* 0x000fe20003800000 */
[----:B------:R-:W-:Y:S01]  /*29b0*/  IADD3 R26, P6, R62, UR8, RZ ;  /* 0x000000083e1a7c10 */ /* 0x000fe2000ffde0ff */
[----:B------:R-:W-:Y:S01]  /*29c0*/  FFMA R21, R34, R13, R21 ;  /* 0x0000000d22157223 */ /* 0x000fe20000000015 */
[----:B------:R-:W-:Y:S01]  /*29d0*/  IMAD.X R25, R5, 0x1, R27, P5 ;  /* 0x0000000105197824 */ /* 0x000fe200028e061b */
[----:B------:R-:W-:Y:S02]  /*29e0*/  ISETP.GT.AND P2, PT, R4, 0x18, PT ;  /* 0x000000180400780c */ /* 0x000fe40003f44270 */
[----:B------:R-:W-:Y:S02]  /*29f0*/  IADD3 R32, P5, R19, R64, RZ ;  /* 0x0000004013207210 */ /* 0x000fe40007fbe0ff */
[----:B------:R0:W-:Y:S01]  /*2a00*/  @P3 STG.E desc[UR16][R24.64], R21 ;  /* 0x0000001518003986 */ /* 0x0001e2000c101910 */
[----:B------:R-:W-:-:S03]  /*2a10*/  IADD3.X R27, R63, UR9, RZ, P6, !PT ;  /* 0x000000093f1b7c10 */ /* 0x000fc6000b7fe4ff */
[----:B------:R-:W-:Y:S07]  /*2a20*/  @!P1 BRA `(.L_x_49) ;  /* 0x0000000000049947 */ /* 0x000fee0003800000 */
[----:B------:R2:W5:Y:S02]  /*2a30*/  LDG.E.LTC128B R69, desc[UR16][R26.64] ;  /* 0x000000101a457981 */ /* 0x000564000c1e1920 */
.L_x_49:
[----:B------:R-:W-:Y:S05]  /*2a40*/  BSYNC B1 ;  /* 0x0000000000017941 */ /* 0x000fea0003800000 */
.L_x_48:
[----:B0----5:R-:W-:Y:S01]  /*2a50*/  FMUL R24, R69, R14 ;  /* 0x0000000e45187220 */ /* 0x021fe20000400000 */
[----:B----4-:R-:W-:Y:S01]  /*2a60*/  IMAD.X R33, R5, 0x1, R65, P5 ;  /* 0x0000000105217824 */ /* 0x010fe200028e0641 */
[----:B------:R-:W-:Y:S01]  /*2a70*/  ISETP.GT.AND P3, PT, R68, RZ, P2 ;  /* 0x000000ff4400720c */ /* 0x000fe20001764270 */
[----:B------:R-:W-:Y:S01]  /*2a80*/  BSSY B1, `(.L_x_50) ;  /* 0x0000008000017945 */ /* 0x000fe20003800000 */
[----:B------:R-:W-:Y:S01]  /*2a90*/  FFMA R35, R35, R13, R24 ;  /* 0x0000000d23237223 */ /* 0x000fe20000000018 */
[----:B------:R-:W-:Y:S02]  /*2aa0*/  IADD3 R24, P6, R22, UR10, RZ ;  /* 0x0000000a16187c10 */ /* 0x000fe4000ffde0ff */
[----:B--2---:R-:W-:Y:S02]  /*2ab0*/  IADD3 R26, P5, R28, R20, RZ ;  /* 0x000000141c1a7210 */ /* 0x004fe40007fbe0ff */
[----:B------:R0:W-:Y:S01]  /*2ac0*/  @P1 STG.E desc[UR16][R32.64], R35 ;  /* 0x0000002320001986 */ /* 0x0001e2000c101910 */
[----:B------:R-:W-:-:S05]  /*2ad0*/  IADD3.X R25, R23, UR11, RZ, P6, !PT ;  /* 0x0000000b17197c10 */ /* 0x000fca000b7fe4ff */
[----:B------:R-:W-:Y:S05]  /*2ae0*/  @!P3 BRA `(.L_x_51) ;  /* 0x000000000004b947 */ /* 0x000fea0003800000 */
[----:B------:R2:W5:Y:S02]  /*2af0*/  LDG.E.LTC128B R69, desc[UR16][R24.64] ;  /* 0x0000001018457981 */ /* 0x000564000c1e1920 */
.L_x_51:
[----:B------:R-:W-:Y:S05]  /*2b00*/  BSYNC B1 ;  /* 0x0000000000017941 */ /* 0x000fea0003800000 */
.L_x_50:
[----:B------:R-:W-:Y:S01]  /*2b10*/  ISETP.GT.AND P1, PT, R4, 0x19, PT ;  /* 0x000000190400780c */ /* 0x000fe20003f24270 */
[----:B------:R-:W-:Y:S02]  /*2b20*/  IMAD.X R27, R29, 0x1, R6, P5 ;  /* 0x000000011d1b7824 */ /* 0x000fe400028e0606 */
[----:B-----5:R-:W-:Y:S01]  /*2b30*/  FMUL R21, R69, R14 ;  /* 0x0000000e45157220 */ /* 0x020fe20000400000 */
[----:B------:R-:W-:Y:S01]  /*2b40*/  BSSY B1, `(.L_x_52) ;  /* 0x0000009000017945 */ /* 0x000fe20003800000 */
[----:B------:R-:W-:Y:S02]  /*2b50*/  ISETP.GT.AND P5, PT, R68, RZ, P1 ;  /* 0x000000ff4400720c */ /* 0x000fe40000fa4270 */
[----:B------:R-:W-:Y:S01]  /*2b60*/  FFMA R21, R36, R13, R21 ;  /* 0x0000000d24157223 */ /* 0x000fe20000000015 */
[----:B------:R-:W-:-:S04]  /*2b70*/  IADD3 R34, P6, R56, R20, RZ ;  /* 0x0000001438227210 */ /* 0x000fc80007fde0ff */
[----:B------:R4:W-:Y:S01]  /*2b80*/  @P3 STG.E desc[UR16][R26.64], R21 ;  /* 0x000000151a003986 */ /* 0x0009e2000c101910 */
[----:B0-----:R-:W-:-:S04]  /*2b90*/  IADD3 R32, P3, R30, UR10, RZ ;  /* 0x0000000a1e207c10 */ /* 0x001fc8000ff7e0ff */
[----:B------:R-:W-:Y:S01]  /*2ba0*/  IADD3.X R33, R31, UR11, RZ, P3, !PT ;  /* 0x0000000b1f217c10 */ /* 0x000fe20009ffe4ff */
[----:B------:R-:W-:Y:S08]  /*2bb0*/  @!P5 BRA `(.L_x_53) ;  /* 0x000000000004d947 */ /* 0x000ff00003800000 */
[----:B------:R0:W5:Y:S02]  /*2bc0*/  LDG.E.LTC128B R69, desc[UR16][R32.64] ;  /* 0x0000001020457981 */ /* 0x000164000c1e1920 */
.L_x_53:
[----:B------:R-:W-:Y:S05]  /*2bd0*/  BSYNC B1 ;  /* 0x0000000000017941 */ /* 0x000fea0003800000 */
.L_x_52:
[----:B-----5:R-:W-:Y:S01]  /*2be0*/  FMUL R36, R69, R14 ;  /* 0x0000000e45247220 */ /* 0x020fe20000400000 */
[----:B------:R-:W-:Y:S01]  /*2bf0*/  IMAD.X R35, R57, 0x1, R6, P6 ;  /* 0x0000000139237824 */ /* 0x000fe200030e0606 */
[----:B------:R-:W-:Y:S01]  /*2c00*/  ISETP.GT.AND P3, PT, R68, 0x8, P2 ;  /* 0x000000084400780c */ /* 0x000fe20001764270 */
[----:B------:R-:W-:Y:S01]  /*2c10*/  BSSY B1, `(.L_x_54) ;  /* 0x0000007000017945 */ /* 0x000fe20003800000 */
[----:B------:R-:W-:Y:S01]  /*2c20*/  FFMA R37, R37, R13, R36 ;  /* 0x0000000d25257223 */ /* 0x000fe20000000024 */
[----:B-1----:R-:W-:-:S04]  /*2c30*/  IADD3 R22, P2, R22, UR8, RZ ;  /* 0x0000000816167c10 */ /* 0x002fc8000ff5e0ff */
[----:B------:R1:W-:Y:S01]  /*2c40*/  @P5 STG.E desc[UR16][R34.64], R37 ;  /* 0x0000002522005986 */ /* 0x0003e2000c101910 */
[----:B------:R-:W-:-:S05]  /*2c50*/  IADD3.X R23, R23, UR9, RZ, P2, !PT ;  /* 0x0000000917177c10 */ /* 0x000fca00097fe4ff */
[----:B------:R-:W-:Y:S05]  /*2c60*/  @!P3 BRA `(.L_x_55) ;  /* 0x000000000004b947 */ /* 0x000fea0003800000 */
[----:B------:R0:W5:Y:S02]  /*2c70*/  LDG.E.LTC128B R69, desc[UR16][R22.64] ;  /* 0x0000001016457981 */ /* 0x000164000c1e1920 */
.L_x_55:
[----:B------:R-:W-:Y:S05]  /*2c80*/  BSYNC B1 ;  /* 0x0000000000017941 */ /* 0x000fea0003800000 */
.L_x_54:
[----:B0-----:R-:W-:Y:S01]  /*2c90*/  IADD3 R22, P5, R28, R19, RZ ;  /* 0x000000131c167210 */ /* 0x001fe20007fbe0ff */
[----:B----45:R-:W-:Y:S01]  /*2ca0*/  FMUL R21, R69, R14 ;  /* 0x0000000e45157220 */ /* 0x030fe20000400000 */
        /* <DEDUP_REMOVED lines=11> */
.L_x_57:
[----:B------:R-:W-:Y:S05]  /*2d60*/  BSYNC B1 ;  /* 0x0000000000017941 */ /* 0x000fea0003800000 */
.L_x_56:
[----:B0----5:R-:W-:Y:S01]  /*2d70*/  FMUL R22, R69, R14 ;  /* 0x0000000e45167220 */ /* 0x021fe20000400000 */
[----:B-1----:R-:W-:Y:S01]  /*2d80*/  IMAD.X R37, R57, 0x1, R5, P5 ;  /* 0x0000000139257824 */ /* 0x002fe200028e0605 */
[----:B------:R-:W-:Y:S01]  /*2d90*/  ISETP.GT.AND P3, PT, R68, RZ, P2 ;  /* 0x000000ff4400720c */ /* 0x000fe20001764270 */
[----:B------:R-:W-:Y:S01]  /*2da0*/  BSSY B1, `(.L_x_58) ;  /* 0x0000008000017945 */ /* 0x000fe20003800000 */
[----:B------:R-:W-:Y:S01]  /*2db0*/  FFMA R39, R39, R13, R22 ;  /* 0x0000000d27277223 */ /* 0x000fe20000000016 */
[----:B------:R-:W-:Y:S02]  /*2dc0*/  IADD3 R22, P6, R24, UR10, RZ ;  /* 0x0000000a18167c10 */ /* 0x000fe4000ffde0ff */
[----:B----4-:R-:W-:Y:S02]  /*2dd0*/  IADD3 R28, P5, R26, R20, RZ ;  /* 0x000000141a1c7210 */ /* 0x010fe40007fbe0ff */
[----:B------:R0:W-:Y:S01]  /*2de0*/  @P1 STG.E desc[UR16][R36.64], R39 ;  /* 0x0000002724001986 */ /* 0x0001e2000c101910 */
[----:B------:R-:W-:-:S05]  /*2df0*/  IADD3.X R23, R25, UR11, RZ, P6, !PT ;  /* 0x0000000b19177c10 */ /* 0x000fca000b7fe4ff */
[----:B------:R-:W-:Y:S05]  /*2e00*/  @!P3 BRA `(.L_x_59) ;  /* 0x000000000004b947 */ /* 0x000fea0003800000 */
[----:B------:R1:W5:Y:S02]  /*2e10*/  LDG.E.LTC128B R69, desc[UR16][R22.64] ;  /* 0x0000001016457981 */ /* 0x000364000c1e1920 */
.L_x_59:
[----:B------:R-:W-:Y:S05]  /*2e20*/  BSYNC B1 ;  /* 0x0000000000017941 */ /* 0x000fea0003800000 */
.L_x_58:
[----:B------:R-:W-:Y:S01]  /*2e30*/  ISETP.GT.AND P1, PT, R4, 0x21, PT ;  /* 0x000000210400780c */ /* 0x000fe20003f24270 */
[----:B------:R-:W-:Y:S02]  /*2e40*/  IMAD.X R29, R27, 0x1, R6, P5 ;  /* 0x000000011b1d7824 */ /* 0x000fe400028e0606 */
[----:B-----5:R-:W-:Y:S01]  /*2e50*/  FMUL R21, R69, R14 ;  /* 0x0000000e45157220 */ /* 0x020fe20000400000 */
[----:B------:R-:W-:Y:S01]  /*2e60*/  BSSY B1, `(.L_x_60) ;  /* 0x0000009000017945 */ /* 0x000fe20003800000 */
[----:B------:R-:W-:Y:S02]  /*2e70*/  ISETP.GT.AND P5, PT, R68, RZ, P1 ;  /* 0x000000ff4400720c */ /* 0x000fe40000fa4270 */
[----:B------:R-:W-:Y:S01]  /*2e80*/  FFMA R21, R40, R13, R21 ;  /* 0x0000000d28157223 */ /* 0x000fe20000000015 */
[----:B0-----:R-:W-:-:S04]  /*2e90*/  IADD3 R36, P6, R34, R20, RZ ;  /* 0x0000001422247210 */ /* 0x001fc80007fde0ff */
[----:B------:R0:W-:Y:S01]  /*2ea0*/  @P3 STG.E desc[UR16][R28.64], R21 ;  /* 0x000000151c003986 */ /* 0x0001e2000c101910 */
[----:B------:R-:W-:-:S04]  /*2eb0*/  IADD3 R30, P3, R32, UR10, RZ ;  /* 0x0000000a201e7c10 */ /* 0x000fc8000ff7e0ff */
[----:B------:R-:W-:Y:S01]  /*2ec0*/  IADD3.X R31, R33, UR11, RZ, P3, !PT ;  /* 0x0000000b211f7c10 */ /* 0x000fe20009ffe4ff */
[----:B------:R-:W-:Y:S08]  /*2ed0*/  @!P5 BRA `(.L_x_61) ;  /* 0x000000000004d947 */ /* 0x000ff00003800000 */
[----:B------:R4:W5:Y:S02]  /*2ee0*/  LDG.E.LTC128B R69, desc[UR16][R30.64] ;  /* 0x000000101e457981 */ /* 0x000964000c1e1920 */
.L_x_61:
[----:B------:R-:W-:Y:S05]  /*2ef0*/  BSYNC B1 ;  /* 0x0000000000017941 */ /* 0x000fea0003800000 */
.L_x_60:
[----:B-----5:R-:W-:Y:S01]  /*2f00*/  FMUL R38, R69, R14 ;  /* 0x0000000e45267220 */ /* 0x020fe20000400000 */
[----:B------:R-:W-:Y:S01]  /*2f10*/  IMAD.X R37, R35, 0x1, R6, P6 ;  /* 0x0000000123257824 */ /* 0x000fe200030e0606 */
[----:B------:R-:W-:Y:S01]  /*2f20*/  ISETP.GT.AND P3, PT, R68, 0x8, P2 ;  /* 0x000000084400780c */ /* 0x000fe20001764270 */
[----:B------:R-:W-:Y:S01]  /*2f30*/  BSSY B1, `(.L_x_62) ;  /* 0x0000007000017945 */ /* 0x000fe20003800000 */
[----:B------:R-:W-:Y:S01]  /*2f40*/  FFMA R41, R41, R13, R38 ;  /* 0x0000000d29297223 */ /* 0x000fe20000000026 */
[----:B--2---:R-:W-:-:S04]  /*2f50*/  IADD3 R24, P2, R24, UR8, RZ ;  /* 0x0000000818187c10 */ /* 0x004fc8000ff5e0ff */
[----:B------:R2:W-:Y:S01]  /*2f60*/  @P5 STG.E desc[UR16][R36.64], R41 ;  /* 0x0000002924005986 */ /* 0x0005e2000c101910 */
[----:B------:R-:W-:-:S05]  /*2f70*/  IADD3.X R25, R25, UR9, RZ, P2, !PT ;  /* 0x0000000919197c10 */ /* 0x000fca00097fe4ff */
[----:B------:R-:W-:Y:S05]  /*2f80*/  @!P3 BRA `(.L_x_63) ;  /* 0x000000000004b947 */ /* 0x000fea0003800000 */
[----:B------:R0:W5:Y:S02]  /*2f90*/  LDG.E.LTC128B R69, desc[UR16][R24.64] ;  /* 0x0000001018457981 */ /* 0x000164000c1e1920 */
.L_x_63:
[----:B------:R-:W-:Y:S05]  /*2fa0*/  BSYNC B1 ;  /* 0x0000000000017941 */ /* 0x000fea0003800000 */
.L_x_62:
[----:B0-----:R-:W-:Y:S01]  /*2fb0*/  IADD3 R24, P5, R26, R19, RZ ;  /* 0x000000131a187210 */ /* 0x001fe20007fbe0ff */
[----:B-----5:R-:W-:Y:S01]  /*2fc0*/  FMUL R21, R69, R14 ;  /* 0x0000000e45157220 */ /* 0x020fe20000400000 */
        /* <DEDUP_REMOVED lines=11> */
.L_x_65:
[----:B------:R-:W-:Y:S05]  /*3080*/  BSYNC B1 ;  /* 0x0000000000017941 */ /* 0x000fea0003800000 */
.L_x_64:
        /* <DEDUP_REMOVED lines=11> */
.L_x_67:
[----:B------:R-:W-:Y:S05]  /*3140*/  BSYNC B1 ;  /* 0x0000000000017941 */ /* 0x000fea0003800000 */
.L_x_66:
        /* <DEDUP_REMOVED lines=8> */
[----:B------:R-:W-:-:S04]  /*31d0*/  IADD3 R32, P6, R30, UR10, RZ ;  /* 0x0000000a1e207c10 */ /* 0x000fc8000ffde0ff */
[----:B------:R-:W-:Y:S01]  /*31e0*/  IADD3.X R33, R31, UR11, RZ, P6, !PT ;  /* 0x0000000b1f217c10 */ /* 0x000fe2000b7fe4ff */
[----:B------:R-:W-:Y:S08]  /*31f0*/  @!P3 BRA `(.L_x_69) ;  /* 0x000000000004b947 */ /* 0x000ff00003800000 */
[----:B------:R0:W5:Y:S02]  /*3200*/  LDG.E.LTC128B R69, desc[UR16][R32.64] ;  /* 0x0000001020457981 */ /* 0x000164000c1e1920 */
.L_x_69:
[----:B------:R-:W-:Y:S05]  /*3210*/  BSYNC B1 ;  /* 0x0000000000017941 */ /* 0x000fea0003800000 */
.L_x_68:
[----:B0----5:R-:W-:Y:S01]  /*3220*/  FMUL R38, R69, R14 ;  /* 0x0000000e45267220 */ /* 0x021fe20000400000 */
        /* <DEDUP_REMOVED lines=9> */
.L_x_71:
[----:B------:R-:W-:Y:S05]  /*32c0*/  BSYNC B1 ;  /* 0x0000000000017941 */ /* 0x000fea0003800000 */
.L_x_70:
[----:B-1----:R-:W-:Y:S01]  /*32d0*/  IADD3 R22, P5, R28, R19, RZ ;  /* 0x000000131c167210 */ /* 0x002fe20007fbe0ff */
        /* <DEDUP_REMOVED lines=12> */
.L_x_73:
[----:B------:R-:W-:Y:S05]  /*33a0*/  BSYNC B1 ;  /* 0x0000000000017941 */ /* 0x000fea0003800000 */
.L_x_72:
[----:B-1---5:R-:W-:Y:S01]  /*33b0*/  FMUL R22, R69, R14 ;  /* 0x0000000e45167220 */ /* 0x022fe20000400000 */
[----:B------:R-:W-:Y:S01]  /*33c0*/  IMAD.X R39, R37, 0x1, R5, P5 ;  /* 0x0000000125277824 */ /* 0x000fe200028e0605 */
[----:B------:R-:W-:Y:S01]  /*33d0*/  ISETP.GT.AND P6, PT, R68, RZ, P3 ;  /* 0x000000ff4400720c */ /* 0x000fe20001fc4270 */
[----:B------:R-:W-:Y:S01]  /*33e0*/  BSSY B1, `(.L_x_74) ;  /* 0x0000008000017945 */ /* 0x000fe20003800000 */
[----:B------:R-:W-:Y:S01]  /*33f0*/  FFMA R47, R47, R13, R22 ;  /* 0x0000000d2f2f7223 */ /* 0x000fe20000000016 */
[----:B------:R-:W-:Y:S02]  /*3400*/  IADD3 R22, P2, R24, UR10, RZ ;  /* 0x0000000a18167c10 */ /* 0x000fe4000ff5e0ff */
[----:B0-----:R-:W-:Y:S02]  /*3410*/  IADD3 R28, P5, R26, R20, RZ ;  /* 0x000000141a1c7210 */ /* 0x001fe40007fbe0ff */
[----:B------:R0:W-:Y:S01]  /*3420*/  @P1 STG.E desc[UR16][R38.64], R47 ;  /* 0x0000002f26001986 */ /* 0x0001e2000c101910 */
[----:B------:R-:W-:-:S05]  /*3430*/  IADD3.X R23, R25, UR11, RZ, P2, !PT ;  /* 0x0000000b19177c10 */ /* 0x000fca00097fe4ff */
[----:B------:R-:W-:Y:S05]  /*3440*/  @!P6 BRA `(.L_x_75) ;  /* 0x000000000004e947 */ /* 0x000fea0003800000 */
[----:B------:R1:W5:Y:S02]  /*3450*/  LDG.E.LTC128B R69, desc[UR16][R22.64] ;  /* 0x0000001016457981 */ /* 0x000364000c1e1920 */
.L_x_75:
[----:B------:R-:W-:Y:S05]  /*3460*/  BSYNC B1 ;  /* 0x0000000000017941 */ /* 0x000fea0003800000 */
.L_x_74:
[----:B------:R-:W-:Y:S01]  /*3470*/  ISETP.GT.AND P2, PT, R4, 0x31, PT ;  /* 0x000000310400780c */ /* 0x000fe20003f44270 */
[----:B-----5:R-:W-:Y:S01]  /*3480*/  FMUL R21, R69, R14 ;  /* 0x0000000e45157220 */ /* 0x020fe20000400000 */
[----:B------:R-:W-:Y:S01]  /*3490*/  IMAD.X R29, R27, 0x1, R6, P5 ;  /* 0x000000011b1d7824 */ /* 0x000fe200028e0606 */
[----:B------:R-:W-:Y:S01]  /*34a0*/  BSSY B1, `(.L_x_76) ;  /* 0x0000009000017945 */ /* 0x000fe20003800000 */
[----:B------:R-:W-:Y:S01]  /*34b0*/  ISETP.GT.AND P1, PT, R68, RZ, P2 ;  /* 0x000000ff4400720c */ /* 0x000fe20001724270 */
[----:B------:R-:W-:Y:S01]  /*34c0*/  FFMA R21, R48, R13, R21 ;  /* 0x0000000d30157223 */ /* 0x000fe20000000015 */
[----:B--2---:R-:W-:-:S04]  /*34d0*/  IADD3 R36, P5, R34, R20, RZ ;  /* 0x0000001422247210 */ /* 0x004fc80007fbe0ff */
[----:B------:R2:W-:Y:S01]  /*34e0*/  @P6 STG.E desc[UR16][R28.64], R21 ;  /* 0x000000151c006986 */ /* 0x0005e2000c101910 */
[----:B----4-:R-:W-:-:S04]  /*34f0*/  IADD3 R30, P6, R32, UR10, RZ ;  /* 0x0000000a201e7c10 */ /* 0x010fc8000ffde0ff */
[----:B------:R-:W-:Y:S02]  /*3500*/  IADD3.X R31, R33, UR11, RZ, P6, !PT ;  /* 0x0000000b211f7c10 */ /* 0x000fe4000b7fe4ff */
[----:B------:R-:W-:Y:S07]  /*3510*/  @!P1 BRA `(.L_x_77) ;  /* 0x0000000000049947 */ /* 0x000fee0003800000 */
[----:B------:R4:W5:Y:S02]  /*3520*/  LDG.E.LTC128B R69, desc[UR16][R30.64] ;  /* 0x000000101e457981 */ /* 0x000964000c1e1920 */
.L_x_77:
[----:B------:R-:W-:Y:S05]  /*3530*/  BSYNC B1 ;  /* 0x0000000000017941 */ /* 0x000fea0003800000 */
.L_x_76:
[----:B0----5:R-:W-:Y:S01]  /*3540*/  FMUL R38, R69, R14 ;  /* 0x0000000e45267220 */ /* 0x021fe20000400000 */
        /* <DEDUP_REMOVED lines=9> */
.L_x_79:
[----:B------:R-:W-:Y:S05]  /*35e0*/  BSYNC B1 ;  /* 0x0000000000017941 */ /* 0x000fea0003800000 */
.L_x_78:
        /* <DEDUP_REMOVED lines=13> */
.L_x_81:
[----:B------:R-:W-:Y:S05]  /*36c0*/  BSYNC B1 ;  /* 0x0000000000017941 */ /* 0x000fea0003800000 */
.L_x_80:
[----:B0----5:R-:W-:Y:S01]  /*36d0*/  FMUL R24, R69, R14 ;  /* 0x0000000e45187220 */ /* 0x021fe20000400000 */
[----:B------:R-:W-:Y:S01]  /*36e0*/  IMAD.X R39, R35, 0x1, R5, P5 ;  /* 0x0000000123277824 */ /* 0x000fe200028e0605 */
[----:B------:R-:W-:Y:S01]  /*36f0*/  ISETP.GT.AND P6, PT, R68, RZ, P1 ;  /* 0x000000ff4400720c */ /* 0x000fe20000fc4270 */
[----:B------:R-:W-:Y:S01]  /*3700*/  BSSY B1, `(.L_x_82) ;  /* 0x0000008000017945 */ /* 0x000fe20003800000 */
[----:B------:R-:W-:Y:S01]  /*3710*/  FFMA R51, R51, R13, R24 ;  /* 0x0000000d33337223 */ /* 0x000fe20000000018 */
[----:B--2---:R-:W-:-:S04]  /*3720*/  IADD3 R26, P3, R28, R20, RZ ;  /* 0x000000141c1a7210 */ /* 0x004fc80007f7e0ff */
[----:B------:R0:W-:Y:S06]  /*3730*/  @P2 STG.E desc[UR16][R38.64], R51 ;  /* 0x0000003326002986 */ /* 0x0001ec000c101910 */
[----:B------:R-:W-:Y:S05]  /*3740*/  @!P6 BRA `(.L_x_83) ;  /* 0x00000000000ce947 */ /* 0x000fea0003800000 */
[----:B------:R-:W-:-:S04]  /*3750*/  IADD3 R24, P2, R22, UR10, RZ ;  /* 0x0000000a16187c10 */ /* 0x000fc8000ff5e0ff */
[----:B------:R-:W-:-:S05]  /*3760*/  IADD3.X R25, R23, UR11, RZ, P2, !PT ;  /* 0x0000000b17197c10 */ /* 0x000fca00097fe4ff */
[----:B------:R2:W5:Y:S04]  /*3770*/  LDG.E.LTC128B R69, desc[UR16][R24.64] ;  /* 0x0000001018457981 */ /* 0x000568000c1e1920 */
.L_x_83:
[----:B------:R-:W-:Y:S05]  /*3780*/  BSYNC B1 ;  /* 0x0000000000017941 */ /* 0x000fea0003800000 */
.L_x_82:
[----:B------:R-:W-:Y:S01]  /*3790*/  ISETP.GT.AND P2, PT, R4, 0x39, PT ;  /* 0x000000390400780c */ /* 0x000fe20003f44270 */
[----:B-----5:R-:W-:Y:S01]  /*37a0*/  FMUL R21, R69, R14 ;  /* 0x0000000e45157220 */ /* 0x020fe20000400000 */
[----:B------:R-:W-:Y:S01]  /*37b0*/  IMAD.X R27, R29, 0x1, R6, P3 ;  /* 0x000000011d1b7824 */ /* 0x000fe200018e0606 */
[----:B--2---:R-:W-:Y:S01]  /*37c0*/  IADD3 R24, P3, R36, R20, RZ ;  /* 0x0000001424187210 */ /* 0x004fe20007f7e0ff */
[----:B------:R-:W-:Y:S01]  /*37d0*/  BSSY B1, `(.L_x_84) ;  /* 0x0000008000017945 */ /* 0x000fe20003800000 */
[----:B------:R-:W-:Y:S01]  /*37e0*/  ISETP.GT.AND P5, PT, R68, RZ, P2 ;  /* 0x000000ff4400720c */ /* 0x000fe200017a4270 */
[----:B------:R-:W-:-:S05]  /*37f0*/  FFMA R25, R52, R13, R21 ;  /* 0x0000000d34197223 */ /* 0x000fca0000000015 */
[----:B------:R2:W-:Y:S01]  /*3800*/  @P6 STG.E desc[UR16][R26.64], R25 ;  /* 0x000000191a006986 */ /* 0x0005e2000c101910 */
[----:B------:R-:W-:-:S04]  /*3810*/  IADD3 R20, P6, R30, UR10, RZ ;  /* 0x0000000a1e147c10 */ /* 0x000fc8000ffde0ff */
[----:B------:R-:W-:Y:S02]  /*3820*/  IADD3.X R21, R31, UR11, RZ, P6, !PT ;  /* 0x0000000b1f157c10 */ /* 0x000fe4000b7fe4ff */
[----:B------:R-:W-:Y:S07]  /*3830*/  @!P5 BRA `(.L_x_85) ;  /* 0x000000000004d947 */ /* 0x000fee0003800000 */
[----:B------:R0:W5:Y:S02]  /*3840*/  LDG.E.LTC128B R69, desc[UR16][R20.64] ;  /* 0x0000001014457981 */ /* 0x000164000c1e1920 */
.L_x_85:
[----:B------:R-:W-:Y:S05]  /*3850*/  BSYNC B1 ;  /* 0x0000000000017941 */ /* 0x000fea0003800000 */
.L_x_84:
[----:B-----5:R-:W-:Y:S01]  /*3860*/  FMUL R4, R69, R14 ;  /* 0x0000000e45047220 */ /* 0x020fe20000400000 */
[----:B--2---:R-:W-:Y:S01]  /*3870*/  IMAD.X R25, R37, 0x1, R6, P3 ;  /* 0x0000000125197824 */ /* 0x004fe200018e0606 */
[----:B------:R-:W-:Y:S01]  /*3880*/  ISETP.GT.AND P1, PT, R68, 0x8, P1 ;  /* 0x000000084400780c */ /* 0x000fe20000f24270 */
[----:B------:R-:W-:Y:S01]  /*3890*/  BSSY B1, `(.L_x_86) ;  /* 0x0000008000017945 */ /* 0x000fe20003800000 */
[----:B------:R-:W-:Y:S01]  /*38a0*/  FFMA R53, R53, R13, R4 ;  /* 0x0000000d35357223 */ /* 0x000fe20000000004 */
[----:B0-----:R-:W-:Y:S02]  /*38b0*/  IADD3 R20, P3, R22, UR8, RZ ;  /* 0x0000000816147c10 */ /* 0x001fe4000ff7e0ff */
[----:B------:R-:W-:Y:S02]  /*38c0*/  IADD3 R26, P6, R28, R19, RZ ;  /* 0x000000131c1a7210 */ /* 0x000fe40007fde0ff */
[----:B------:R0:W-:Y:S01]  /*38d0*/  @P5 STG.E desc[UR16][R24.64], R53 ;  /* 0x0000003518005986 */ /* 0x0001e2000c101910 */
[----:B------:R-:W-:-:S05]  /*38e0*/  IADD3.X R21, R23, UR9, RZ, P3, !PT ;  /* 0x0000000917157c10 */ /* 0x000fca0009ffe4ff */
[----:B------:R-:W-:Y:S05]  /*38f0*/  @!P1 BRA `(.L_x_87) ;  /* 0x0000000000049947 */ /* 0x000fea0003800000 */
[----:B------:R2:W5:Y:S02]  /*3900*/  LDG.E.LTC128B R69, desc[UR16][R20.64] ;  /* 0x0000001014457981 */ /* 0x000564000c1e1920 */
.L_x_87:
[----:B------:R-:W-:Y:S05]  /*3910*/  BSYNC B1 ;  /* 0x0000000000017941 */ /* 0x000fea0003800000 */
.L_x_86:
[----:B------:R-:W-:Y:S01]  /*3920*/  ISETP.GT.AND P2, PT, R68, 0x8, P2 ;  /* 0x000000084400780c */ /* 0x000fe20001744270 */
[----:B--2--5:R-:W-:Y:S01]  /*3930*/  FMUL R21, R69, R14 ;  /* 0x0000000e45157220 */ /* 0x024fe20000400000 */
[----:B------:R-:W-:Y:S01]  /*3940*/  IMAD.X R27, R29, 0x1, R5, P6 ;  /* 0x000000011d1b7824 */ /* 0x000fe200030e0605 */
[----:B------:R-:W-:Y:S02]  /*3950*/  BSSY B1, `(.L_x_88) ;  /* 0x0000007000017945 */ /* 0x000fe40003800000 */
[----:B-1----:R-:W-:-:S05]  /*3960*/  FFMA R23, R54, R13, R21 ;  /* 0x0000000d36177223 */ /* 0x002fca0000000015 */
[----:B------:R1:W-:Y:S01]  /*3970*/  @P1 STG.E desc[UR16][R26.64], R23 ;  /* 0x000000171a001986 */ /* 0x0003e2000c101910 */
[----:B------:R-:W-:-:S04]  /*3980*/  IADD3 R20, P1, R30, UR8, RZ ;  /* 0x000000081e147c10 */ /* 0x000fc8000ff3e0ff */
[----:B------:R-:W-:Y:S01]  /*3990*/  IADD3.X R21, R31, UR9, RZ, P1, !PT ;  /* 0x000000091f157c10 */ /* 0x000fe20008ffe4ff */
[----:B------:R-:W-:Y:S08]  /*39a0*/  @!P2 BRA `(.L_x_89) ;  /* 0x000000000004a947 */ /* 0x000ff00003800000 */
[----:B------:R2:W5:Y:S02]  /*39b0*/  LDG.E.LTC128B R69, desc[UR16][R20.64] ;  /* 0x0000001014457981 */ /* 0x000564000c1e1920 */
.L_x_89:
[----:B------:R-:W-:Y:S05]  /*39c0*/  BSYNC B1 ;  /* 0x0000000000017941 */ /* 0x000fea0003800000 */
.L_x_88:
[----:B------:R-:W-:Y:S05]  /*39d0*/  @!P2 BRA `(.L_x_90) ;  /* 0x0000000800d4a947 */ /* 0x000fea0003800000 */
[----:B------:R-:W-:Y:S01]  /*39e0*/  IADD3 R4, P1, R36, R19, RZ ;  /* 0x0000001324047210 */ /* 0x000fe20007f3e0ff */
[----:B-----5:R-:W-:-:S04]  /*39f0*/  FMUL R6, R69, R14 ;  /* 0x0000000e45067220 */ /* 0x020fc80000400000 */
[----:B------:R-:W-:Y:S02]  /*3a00*/  IMAD.X R5, R37, 0x1, R5, P1 ;  /* 0x0000000125057824 */ /* 0x000fe400008e0605 */
[----:B------:R-:W-:-:S05]  /*3a10*/  FFMA R55, R55, R13, R6 ;  /* 0x0000000d37377223 */ /* 0x000fca0000000006 */
[----:B------:R0:W-:Y:S01]  /*3a20*/  STG.E desc[UR16][R4.64], R55 ;  /* 0x0000003704007986 */ /* 0x0001e2000c101910 */
[----:B------:R-:W-:Y:S05]  /*3a30*/  BRA `(.L_x_90) ;  /* 0x0000000800bc7947 */ /* 0x000fea0003800000 */
.L_x_31:
[----:B------:R-:W-:Y:S01]  /*3a40*/  ISETP.GT.AND P2, PT, R4, 0x1, PT ;  /* 0x000000010400780c */ /* 0x000fe20003f44270 */
[----:B------:R-:W-:Y:S01]  /*3a50*/  ULDC.64 UR8, c[0x0][0x6c0] ;  /* 0x0001b00000087ab9 */ /* 0x000fe20000000a00 */
[-C--:B--2---:R-:W-:Y:S01]  /*3a60*/  FMUL R5, R24, R13.reuse ;  /* 0x0000000d18057220 */ /* 0x084fe20000400000 */
[----:B------:R-:W-:Y:S01]  /*3a70*/  LEA R20, P6, R70, UR8, 0x2 ;  /* 0x0000000846147c11 */ /* 0x000fe2000f8c10ff */
[-C--:B------:R-:W-:Y:S01]  /*3a80*/  FMUL R19, R25, R13.reuse ;  /* 0x0000000d19137220 */ /* 0x080fe20000400000 */
[----:B------:R-:W-:Y:S01]  /*3a90*/  ISETP.GT.AND P3, PT, R68, RZ, P2 ;  /* 0x000000ff4400720c */ /* 0x000fe20001764270 */
[----:B------:R-:W-:Y:S01]  /*3aa0*/  IMAD.SHL.U32 R61, R74, 0x20, RZ ;  /* 0x000000204a3d7824 */ /* 0x000fe200078e00ff */
[----:B------:R-:W-:Y:S01]  /*3ab0*/  LEA.HI.X R21, R70, UR9, R59, 0x2, P6 ;  /* 0x0000000946157c11 */ /* 0x000fe2000b0f143b */
[-C--:B------:R-:W-:Y:S01]  /*3ac0*/  FMUL R57, R26, R13.reuse ;  /* 0x0000000d1a397220 */ /* 0x080fe20000400000 */
[-C--:B------:R-:W-:Y:S01]  /*3ad0*/  LEA R22, P6, R74, R20.reuse, 0x2 ;  /* 0x000000144a167211 */ /* 0x080fe200078c10ff */
[----:B------:R-:W-:Y:S01]  /*3ae0*/  FMUL R59, R27, R13 ;  /* 0x0000000d1b3b7220 */ /* 0x000fe20000400000 */
[----:B------:R-:W-:Y:S01]  /*3af0*/  ISETP.GT.AND P1, PT, R68, 0x8, P1 ;  /* 0x000000084400780c */ /* 0x000fe20000f24270 */
[----:B------:R0:W-:Y:S01]  /*3b00*/  @P5 STG.E desc[UR16][R20.64], R5 ;  /* 0x0000000514005986 */ /* 0x0001e2000c101910 */
[--C-:B------:R-:W-:Y:S01]  /*3b10*/  LEA.HI.X R23, R74, R21, R75.reuse, 0x2, P6 ;  /* 0x000000154a177211 */ /* 0x100fe200030f144b */
[-C--:B------:R-:W-:Y:S01]  /*3b20*/  FMUL R29, R29, R13.reuse ;  /* 0x0000000d1d1d7220 */ /* 0x080fe20000400000 */
[----:B------:R-:W-:Y:S01]  /*3b30*/  ISETP.GT.AND P2, PT, R68, 0x8, P2 ;  /* 0x000000084400780c */ /* 0x000fe20001744270 */
[-C--:B------:R-:W-:Y:S01]  /*3b40*/  FMUL R33, R33, R13.reuse ;  /* 0x0000000d21217220 */ /* 0x080fe20000400000 */
[----:B------:R-:W-:Y:S01]  /*3b50*/  SHF.L.U64.HI R75, R74, 0x5, R75 ;  /* 0x000000054a4b7819 */ /* 0x000fe2000001024b */
[----:B------:R1:W-:Y:S01]  /*3b60*/  @P3 STG.E desc[UR16][R22.64], R19 ;  /* 0x0000001316003986 */ /* 0x0003e2000c101910 */
[----:B------:R-:W-:Y:S01]  /*3b70*/  ISETP.GT.AND P3, PT, R4, 0x8, PT ;  /* 0x000000080400780c */ /* 0x000fe20003f64270 */
[-C--:B------:R-:W-:Y:S01]  /*3b80*/  FMUL R35, R35, R13.reuse ;  /* 0x0000000d23237220 */ /* 0x080fe20000400000 */
[----:B------:R-:W-:Y:S01]  /*3b90*/  IADD3 R24, P5, R61, R20, RZ ;  /* 0x000000143d187210 */ /* 0x000fe20007fbe0ff */
[-C--:B------:R-:W-:Y:S01]  /*3ba0*/  FMUL R37, R37, R13.reuse ;  /* 0x0000000d25257220 */ /* 0x080fe20000400000 */
[----:B------:R-:W-:Y:S01]  /*3bb0*/  ISETP.GT.AND P6, PT, R68, RZ, P3 ;  /* 0x000000ff4400720c */ /* 0x000fe20001fc4270 */
[----:B------:R2:W-:Y:S01]  /*3bc0*/  @P1 STG.E desc[UR16][R20.64+0x20], R57 ;  /* 0x0000203914001986 */ /* 0x0005e2000c101910 */
[----:B------:R-:W-:Y:S01]  /*3bd0*/  ISETP.GT.AND P1, PT, R4, 0x9, PT ;  /* 0x000000090400780c */ /* 0x000fe20003f24270 */
[-C--:B0-----:R-:W-:Y:S01]  /*3be0*/  FMUL R5, R28, R13.reuse ;  /* 0x0000000d1c057220 */ /* 0x081fe20000400000 */
[----:B------:R-:W-:Y:S01]  /*3bf0*/  IMAD.X R25, R75, 0x1, R21, P5 ;  /* 0x000000014b197824 */ /* 0x000fe200028e0615 */
[----:B------:R0:W-:Y:S01]  /*3c00*/  @P2 STG.E desc[UR16][R22.64+0x20], R59 ;  /* 0x0000203b16002986 */ /* 0x0001e2000c101910 */
[C---:B------:R-:W-:Y:S01]  /*3c10*/  ISETP.GT.AND P2, PT, R68.reuse, RZ, P1 ;  /* 0x000000ff4400720c */ /* 0x040fe20000f44270 */
[-C--:B-1----:R-:W-:Y:S01]  /*3c20*/  FMUL R19, R31, R13.reuse ;  /* 0x0000000d1f137220 */ /* 0x082fe20000400000 */
[----:B------:R-:W-:Y:S01]  /*3c30*/  IADD3 R26, P5, R61, R22, RZ ;  /* 0x000000163d1a7210 */ /* 0x000fe20007fbe0ff */
[-C--:B------:R-:W-:Y:S01]  /*3c40*/  FMUL R39, R39, R13.reuse ;  /* 0x0000000d27277220 */ /* 0x080fe20000400000 */
[C---:B------:R-:W-:Y:S01]  /*3c50*/  ISETP.GT.AND P3, PT, R68.reuse, 0x8, P3 ;  /* 0x000000084400780c */ /* 0x040fe20001f64270 */
[----:B------:R-:W-:Y:S01]  /*3c60*/  FMUL R41, R41, R13 ;  /* 0x0000000d29297220 */ /* 0x000fe20000400000 */
[----:B------:R-:W-:Y:S01]  /*3c70*/  ISETP.GT.AND P1, PT, R68, 0x8, P1 ;  /* 0x000000084400780c */ /* 0x000fe20000f24270 */
[----:B------:R1:W-:Y:S01]  /*3c80*/  @P6 STG.E desc[UR16][R24.64], R5 ;  /* 0x0000000518006986 */ /* 0x0003e2000c101910 */
[----:B------:R-:W-:Y:S01]  /*3c90*/  IADD3 R63, P6, R61, 0x20, RZ ;  /* 0x000000203d3f7810 */ /* 0x000fe20007fde0ff */
[----:B------:R-:W-:-:S02]  /*3ca0*/  IMAD.X R27, R75, 0x1, R23, P5 ;  /* 0x000000014b1b7824 */ /* 0x000fc400028e0617 */
[-C--:B--2---:R-:W-:Y:S01]  /*3cb0*/  FMUL R57, R32, R13.reuse ;  /* 0x0000000d20397220 */ /* 0x084fe20000400000 */
[-C--:B------:R-:W-:Y:S01]  /*3cc0*/  FMUL R43, R43, R13.reuse ;  /* 0x0000000d2b2b7220 */ /* 0x080fe20000400000 */
[----:B------:R-:W-:Y:S01]  /*3cd0*/  IADD3 R20, P5, R63, R20, RZ ;  /* 0x000000143f147210 */ /* 0x000fe20007fbe0ff */
[----:B0-----:R-:W-:Y:S01]  /*3ce0*/  IMAD.X R59, RZ, RZ, R75, P6 ;  /* 0x000000ffff3b7224 */ /* 0x001fe200030e064b */
[----:B------:R0:W-:Y:S01]  /*3cf0*/  @P2 STG.E desc[UR16][R26.64], R29 ;  /* 0x0000001d1a002986 */ /* 0x0001e2000c101910 */
[----:B------:R-:W-:Y:S01]  /*3d00*/  ISETP.GT.AND P2, PT, R4, 0x10, PT ;  /* 0x000000100400780c */ /* 0x000fe20003f44270 */
[-C--:B------:R-:W-:Y:S01]  /*3d10*/  FMUL R45, R45, R13.reuse ;  /* 0x0000000d2d2d7220 */ /* 0x080fe20000400000 */
[----:B------:R-:W-:Y:S01]  /*3d20*/  IMAD.X R21, R59, 0x1, R21, P5 ;  /* 0x000000013b157824 */ /* 0x000fe200028e0615 */
[----:B------:R-:W-:Y:S01]  /*3d30*/  IADD3 R22, P5, R63, R22, RZ ;  /* 0x000000163f167210 */ /* 0x000fe20007fbe0ff */
[-C--:B-1----:R-:W-:Y:S01]  /*3d40*/  FMUL R5, R30, R13.reuse ;  /* 0x0000000d1e057220 */ /* 0x082fe20000400000 */
[----:B------:R-:W-:Y:S01]  /*3d50*/  IADD3 R28, P6, R61, R24, RZ ;  /* 0x000000183d1c7210 */ /* 0x000fe20007fde0ff */
[-C--:B------:R-:W-:Y:S01]  /*3d60*/  FMUL R47, R47, R13.reuse ;  /* 0x0000000d2f2f7220 */ /* 0x080fe20000400000 */
[-C--:B------:R-:W-:Y:S01]  /*3d70*/  FMUL R49, R49, R13.reuse ;  /* 0x0000000d31317220 */ /* 0x080fe20000400000 */
[----:B------:R-:W-:Y:S01]  /*3d80*/  IMAD.X R23, R59, 0x1, R23, P5 ;  /* 0x000000013b177824 */ /* 0x000fe200028e0617 */
[----:B------:R-:W-:Y:S01]  /*3d90*/  ISETP.GT.AND P5, PT, R68, RZ, P2 ;  /* 0x000000ff4400720c */ /* 0x000fe200017a4270 */
[----:B------:R1:W-:Y:S01]  /*3da0*/  @P3 STG.E desc[UR16][R20.64], R5 ;  /* 0x0000000514003986 */ /* 0x0003e2000c101910 */
[----:B------:R-:W-:Y:S01]  /*3db0*/  ISETP.GT.AND P3, PT, R4, 0x11, PT ;  /* 0x000000110400780c */ /* 0x000fe20003f64270 */
[----:B0-----:R-:W-:Y:S01]  /*3dc0*/  IMAD.X R29, R75, 0x1, R25, P6 ;  /* 0x000000014b1d7824 */ /* 0x001fe200030e0619 */
[----:B------:R-:W-:Y:S01]  /*3dd0*/  IADD3 R30, P6, R61, R26, RZ ;  /* 0x0000001a3d1e7210 */ /* 0x000fe20007fde0ff */
[----:B------:R0:W-:Y:S01]  /*3de0*/  @P1 STG.E desc[UR16][R22.64], R19 ;  /* 0x0000001316001986 */ /* 0x0001e2000c101910 */
[C---:B------:R-:W-:Y:S01]  /*3df0*/  ISETP.GT.AND P1, PT, R68.reuse, RZ, P3 ;  /* 0x000000ff4400720c */ /* 0x040fe20001f24270 */
[-C--:B------:R-:W-:Y:S01]  /*3e00*/  FMUL R51, R51, R13.reuse ;  /* 0x0000000d33337220 */ /* 0x080fe20000400000 */
[C---:B------:R-:W-:Y:S01]  /*3e10*/  ISETP.GT.AND P2, PT, R68.reuse, 0x8, P2 ;  /* 0x000000084400780c */ /* 0x040fe20001744270 */
[----:B------:R-:W-:Y:S01]  /*3e20*/  IMAD.X R31, R75, 0x1, R27, P6 ;  /* 0x000000014b1f7824 */ /* 0x000fe200030e061b */
[----:B------:R-:W-:Y:S01]  /*3e30*/  ISETP.GT.AND P3, PT, R68, 0x8, P3 ;  /* 0x000000084400780c */ /* 0x000fe20001f64270 */
[-C--:B------:R-:W-:Y:S01]  /*3e40*/  FMUL R53, R53, R13.reuse ;  /* 0x0000000d35357220 */ /* 0x080fe20000400000 */
[-C--:B------:R-:W-:Y:S01]  /*3e50*/  FMUL R55, R55, R13.reuse ;  /* 0x0000000d37377220 */ /* 0x080fe20000400000 */
[----:B------:R-:W-:Y:S01]  /*3e60*/  @P5 STG.E desc[UR16][R28.64], R57 ;  /* 0x000000391c005986 */ /* 0x000fe2000c101910 */
[----:B-1----:R-:W-:Y:S01]  /*3e70*/  IADD3 R20, P5, R63, R24, RZ ;  /* 0x000000183f147210 */ /* 0x002fe20007fbe0ff */
[-C--:B------:R-:W-:Y:S01]  /*3e80*/  FMUL R5, R34, R13.reuse ;  /* 0x0000000d22057220 */ /* 0x080fe20000400000 */
[----:B------:R-:W-:Y:S01]  /*3e90*/  IADD3 R24, P6, R61, R28, RZ ;  /* 0x0000001c3d187210 */ /* 0x000fe20007fde0ff */
[----:B0-----:R-:W-:-:S02]  /*3ea0*/  FMUL R19, R36, R13 ;  /* 0x0000000d24137220 */ /* 0x001fc40000400000 */
[----:B------:R-:W-:Y:S01]  /*3eb0*/  IMAD.X R21, R59, 0x1, R25, P5 ;  /* 0x000000013b157824 */ /* 0x000fe200028e0619 */
[----:B------:R-:W-:Y:S01]  /*3ec0*/  IADD3 R22, P5, R63, R26, RZ ;  /* 0x0000001a3f167210 */ /* 0x000fe20007fbe0ff */
[----:B------:R0:W-:Y:S01]  /*3ed0*/  @P1 STG.E desc[UR16][R30.64], R33 ;  /* 0x000000211e001986 */ /* 0x0001e2000c101910 */
[----:B------:R-:W-:Y:S01]  /*3ee0*/  ISETP.GT.AND P1, PT, R4, 0x18, PT ;  /* 0x000000180400780c */ /* 0x000fe20003f24270 */
[----:B------:R-:W-:Y:S01]  /*3ef0*/  IMAD.X R25, R75, 0x1, R29, P6 ;  /* 0x000000014b197824 */ /* 0x000fe200030e061d */
[----:B------:R-:W-:Y:S01]  /*3f00*/  IADD3 R26, P6, R61, R30, RZ ;  /* 0x0000001e3d1a7210 */ /* 0x000fe20007fde0ff */
[----:B------:R-:W-:Y:S01]  /*3f10*/  IMAD.X R23, R59, 0x1, R27, P5 ;  /* 0x000000013b177824 */ /* 0x000fe200028e061b */
[----:B------:R-:W-:Y:S01]  /*3f20*/  ISETP.GT.AND P5, PT, R68, RZ, P1 ;  /* 0x000000ff4400720c */ /* 0x000fe20000fa4270 */
[----:B------:R1:W-:Y:S01]  /*3f30*/  @P2 STG.E desc[UR16][R20.64], R5 ;  /* 0x0000000514002986 */ /* 0x0003e2000c101910 */
[----:B------:R-:W-:Y:S01]  /*3f40*/  ISETP.GT.AND P2, PT, R4, 0x19, PT ;  /* 0x000000190400780c */ /* 0x000fe20003f44270 */
[----:B------:R-:W-:Y:S01]  /*3f50*/  IMAD.X R27, R75, 0x1, R31, P6 ;  /* 0x000000014b1b7824 */ /* 0x000fe200030e061f */
[C---:B------:R-:W-:Y:S01]  /*3f60*/  ISETP.GT.AND P1, PT, R68.reuse, 0x8, P1 ;  /* 0x000000084400780c */ /* 0x040fe20000f24270 */
[----:B------:R2:W-:Y:S01]  /*3f70*/  @P3 STG.E desc[UR16][R22.64], R35 ;  /* 0x0000002316003986 */ /* 0x0005e2000c101910 */
[----:B------:R-:W-:Y:S01]  /*3f80*/  ISETP.GT.AND P3, PT, R68, RZ, P2 ;  /* 0x000000ff4400720c */ /* 0x000fe20001764270 */
[----:B0-----:R-:W-:Y:S01]  /*3f90*/  FMUL R33, R50, R13 ;  /* 0x0000000d32217220 */ /* 0x001fe20000400000 */
[----:B------:R-:W-:-:S05]  /*3fa0*/  ISETP.GT.AND P2, PT, R68, 0x8, P2 ;  /* 0x000000084400780c */ /* 0x000fca0001744270 */
[----:B------:R0:W-:Y:S01]  /*3fb0*/  @P5 STG.E desc[UR16][R24.64], R19 ;  /* 0x0000001318005986 */ /* 0x0001e2000c101910 */
[----:B-1----:R-:W-:Y:S01]  /*3fc0*/  IADD3 R20, P5, R63, R28, RZ ;  /* 0x0000001c3f147210 */ /* 0x002fe20007fbe0ff */
[----:B------:R-:W-:Y:S01]  /*3fd0*/  FMUL R5, R38, R13 ;  /* 0x0000000d26057220 */ /* 0x000fe20000400000 */
[----:B------:R-:W-:-:S03]  /*3fe0*/  IADD3 R28, P6, R61, R24, RZ ;  /* 0x000000183d1c7210 */ /* 0x000fc60007fde0ff */
[----:B------:R-:W-:Y:S01]  /*3ff0*/  IMAD.X R21, R59, 0x1, R29, P5 ;  /* 0x000000013b157824 */ /* 0x000fe200028e061d */
[----:B--2---:R-:W-:Y:S01]  /*4000*/  IADD3 R22, P5, R63, R30, RZ ;  /* 0x0000001e3f167210 */ /* 0x004fe20007fbe0ff */
[----:B------:R-:W-:Y:S01]  /*4010*/  @P3 STG.E desc[UR16][R26.64], R37 ;  /* 0x000000251a003986 */ /* 0x000fe2000c101910 */
[----:B------:R-:W-:Y:S01]  /*4020*/  ISETP.GT.AND P3, PT, R4, 0x20, PT ;  /* 0x000000200400780c */ /* 0x000fe20003f64270 */
[----:B------:R-:W-:Y:S01]  /*4030*/  IMAD.X R29, R75, 0x1, R25, P6 ;  /* 0x000000014b1d7824 */ /* 0x000fe200030e0619 */
[----:B------:R-:W-:Y:S01]  /*4040*/  IADD3 R30, P6, R61, R26, RZ ;  /* 0x0000001a3d1e7210 */ /* 0x000fe20007fde0ff */
[----:B------:R-:W-:Y:S01]  /*4050*/  IMAD.X R23, R59, 0x1, R31, P5 ;  /* 0x000000013b177824 */ /* 0x000fe200028e061f */
[----:B------:R-:W-:Y:S01]  /*4060*/  ISETP.GT.AND P5, PT, R68, RZ, P3 ;  /* 0x000000ff4400720c */ /* 0x000fe20001fa4270 */
[----:B------:R1:W-:Y:S01]  /*4070*/  @P1 STG.E desc[UR16][R20.64], R5 ;  /* 0x0000000514001986 */ /* 0x0003e2000c101910 */
[----:B------:R-:W-:Y:S01]  /*4080*/  ISETP.GT.AND P1, PT, R4, 0x21, PT ;  /* 0x000000210400780c */ /* 0x000fe20003f24270 */
[----:B0-----:R-:W-:Y:S01]  /*4090*/  FMUL R19, R40, R13 ;  /* 0x0000000d28137220 */ /* 0x001fe20000400000 */
[C---:B------:R-:W-:Y:S01]  /*40a0*/  ISETP.GT.AND P3, PT, R68.reuse, 0x8, P3 ;  /* 0x000000084400780c */ /* 0x040fe20001f64270 */
[----:B------:R0:W-:Y:S01]  /*40b0*/  @P2 STG.E desc[UR16][R22.64], R39 ;  /* 0x0000002716002986 */ /* 0x0001e2000c101910 */
[C---:B------:R-:W-:Y:S01]  /*40c0*/  ISETP.GT.AND P2, PT, R68.reuse, RZ, P1 ;  /* 0x000000ff4400720c */ /* 0x040fe20000f44270 */
[----:B------:R-:W-:Y:S01]  /*40d0*/  IMAD.X R31, R75, 0x1, R27, P6 ;  /* 0x000000014b1f7824 */ /* 0x000fe200030e061b */
[----:B------:R-:W-:-:S05]  /*40e0*/  ISETP.GT.AND P1, PT, R68, 0x8, P1 ;  /* 0x000000084400780c */ /* 0x000fca0000f24270 */
[----:B------:R2:W-:Y:S01]  /*40f0*/  @P5 STG.E desc[UR16][R28.64], R19 ;  /* 0x000000131c005986 */ /* 0x0005e2000c101910 */
[----:B-1----:R-:W-:Y:S01]  /*4100*/  IADD3 R20, P5, R63, R24, RZ ;  /* 0x000000183f147210 */ /* 0x002fe20007fbe0ff */
[----:B------:R-:W-:Y:S01]  /*4110*/  FMUL R5, R42, R13 ;  /* 0x0000000d2a057220 */ /* 0x000fe20000400000 */
[----:B------:R-:W-:-:S03]  /*4120*/  IADD3 R24, P6, R61, R28, RZ ;  /* 0x0000001c3d187210 */ /* 0x000fc60007fde0ff */
[----:B------:R-:W-:Y:S01]  /*4130*/  IMAD.X R21, R59, 0x1, R25, P5 ;  /* 0x000000013b157824 */ /* 0x000fe200028e0619 */
[----:B0-----:R-:W-:Y:S01]  /*4140*/  IADD3 R22, P5, R63, R26, RZ ;  /* 0x0000001a3f167210 */ /* 0x001fe20007fbe0ff */
        /* <DEDUP_REMOVED lines=8> */
[----:B--2---:R-:W-:Y:S01]  /*41d0*/  FMUL R19, R44, R13 ;  /* 0x0000000d2c137220 */ /* 0x004fe20000400000 */
[----:B------:R-:W-:Y:S01]  /*41e0*/  IMAD.X R27, R75, 0x1, R31, P6 ;  /* 0x000000014b1b7824 */ /* 0x000fe200030e061f */
[----:B------:R1:W-:Y:S01]  /*41f0*/  @P1 STG.E desc[UR16][R22.64], R43 ;  /* 0x0000002b16001986 */ /* 0x0003e2000c101910 */
[----:B------:R-:W-:-:S02]  /*4200*/  ISETP.GT.AND P1, PT, R68, RZ, P3 ;  /* 0x000000ff4400720c */ /* 0x000fc40001f24270 */
[C---:B------:R-:W-:Y:S02]  /*4210*/  ISETP.GT.AND P2, PT, R68.reuse, 0x8, P2 ;  /* 0x000000084400780c */ /* 0x040fe40001744270 */
[----:B------:R-:W-:-:S03]  /*4220*/  ISETP.GT.AND P3, PT, R68, 0x8, P3 ;  /* 0x000000084400780c */ /* 0x000fc60001f64270 */
[----:B------:R2:W-:Y:S01]  /*4230*/  @P5 STG.E desc[UR16][R24.64], R19 ;  /* 0x0000001318005986 */ /* 0x0005e2000c101910 */
[----:B0-----:R-:W-:Y:S01]  /*4240*/  IADD3 R20, P5, R63, R28, RZ ;  /* 0x0000001c3f147210 */ /* 0x001fe20007fbe0ff */
[----:B------:R-:W-:Y:S01]  /*4250*/  FMUL R5, R46, R13 ;  /* 0x0000000d2e057220 */ /* 0x000fe20000400000 */
[----:B------:R-:W-:-:S03]  /*4260*/  IADD3 R28, P6, R61, R24, RZ ;  /* 0x000000183d1c7210 */ /* 0x000fc60007fde0ff */
[----:B------:R-:W-:Y:S01]  /*4270*/  IMAD.X R21, R59, 0x1, R29, P5 ;  /* 0x000000013b157824 */ /* 0x000fe200028e061d */
[----:B-1----:R-:W-:Y:S01]  /*4280*/  IADD3 R22, P5, R63, R30, RZ ;  /* 0x0000001e3f167210 */ /* 0x002fe20007fbe0ff */
        /* <DEDUP_REMOVED lines=9> */
[C---:B------:R-:W-:Y:S01]  /*4320*/  ISETP.GT.AND P1, PT, R68.reuse, 0x8, P1 ;  /* 0x000000084400780c */ /* 0x040fe20000f24270 */
[----:B------:R1:W-:Y:S01]  /*4330*/  @P3 STG.E desc[UR16][R22.64], R47 ;  /* 0x0000002f16003986 */ /* 0x0003e2000c101910 */
[C---:B------:R-:W-:Y:S01]  /*4340*/  ISETP.GT.AND P3, PT, R68.reuse, RZ, P2 ;  /* 0x000000ff4400720c */ /* 0x040fe20001764270 */
[----:B------:R-:W-:Y:S01]  /*4350*/  IMAD.X R31, R75, 0x1, R27, P6 ;  /* 0x000000014b1f7824 */ /* 0x000fe200030e061b */
[----:B------:R-:W-:-:S05]  /*4360*/  ISETP.GT.AND P2, PT, R68, 0x8, P2 ;  /* 0x000000084400780c */ /* 0x000fca0001744270 */
[----:B------:R2:W-:Y:S01]  /*4370*/  @P5 STG.E desc[UR16][R28.64], R19 ;  /* 0x000000131c005986 */ /* 0x0005e2000c101910 */
[C---:B0-----:R-:W-:Y:S02]  /*4380*/  IADD3 R20, P5, R63.reuse, R24, RZ ;  /* 0x000000183f147210 */ /* 0x041fe40007fbe0ff */
[----:B-1----:R-:W-:-:S03]  /*4390*/  IADD3 R22, P6, R63, R26, RZ ;  /* 0x0000001a3f167210 */ /* 0x002fc60007fde0ff */
[C---:B------:R-:W-:Y:S01]  /*43a0*/  IMAD.X R21, R59.reuse, 0x1, R25, P5 ;  /* 0x000000013b157824 */ /* 0x040fe200028e0619 */
[----:B------:R-:W-:Y:S01]  /*43b0*/  @P3 STG.E desc[UR16][R30.64], R49 ;  /* 0x000000311e003986 */ /* 0x000fe2000c101910 */
[C---:B------:R-:W-:Y:S01]  /*43c0*/  ISETP.GT.AND P3, PT, R4.reuse, 0x38, PT ;  /* 0x000000380400780c */ /* 0x040fe20003f64270 */
[----:B------:R-:W-:Y:S01]  /*43d0*/  IMAD.X R23, R59, 0x1, R27, P6 ;  /* 0x000000013b177824 */ /* 0x000fe200030e061b */
[----:B------:R-:W-:Y:S01]  /*43e0*/  ISETP.GT.AND P5, PT, R4, 0x39, PT ;  /* 0x000000390400780c */ /* 0x000fe20003fa4270 */
[----:B------:R0:W-:Y:S01]  /*43f0*/  @P1 STG.E desc[UR16][R20.64], R33 ;  /* 0x0000002114001986 */ /* 0x0001e2000c101910 */
[-C--:B------:R-:W-:Y:S01]  /*4400*/  IADD3 R26, P6, R63, R28.reuse, RZ ;  /* 0x0000001c3f1a7210 */ /* 0x080fe20007fde0ff */
[----:B--2---:R-:W-:Y:S01]  /*4410*/  FMUL R19, R52, R13 ;  /* 0x0000000d34137220 */ /* 0x004fe20000400000 */
[----:B------:R-:W-:Y:S01]  /*4420*/  IADD3 R4, P1, R61, R28, RZ ;  /* 0x0000001c3d047210 */ /* 0x000fe20007f3e0ff */
[----:B------:R1:W-:Y:S01]  /*4430*/  @P2 STG.E desc[UR16][R22.64], R51 ;  /* 0x0000003316002986 */ /* 0x0003e2000c101910 */
[C---:B------:R-:W-:Y:S01]  /*4440*/  ISETP.GT.AND P2, PT, R68.reuse, RZ, P3 ;  /* 0x000000ff4400720c */ /* 0x040fe20001f44270 */
[--C-:B------:R-:W-:Y:S01]  /*4450*/  IMAD.X R27, R59, 0x1, R29.reuse, P6 ;  /* 0x000000013b1b7824 */ /* 0x100fe200030e061d */
[----:B------:R-:W-:Y:S01]  /*4460*/  IADD3 R24, P6, R61, R30, RZ ;  /* 0x0000001e3d187210 */ /* 0x000fe20007fde0ff */
[----:B------:R-:W-:Y:S01]  /*4470*/  IMAD.X R5, R75, 0x1, R29, P1 ;  /* 0x000000014b057824 */ /* 0x000fe200008e061d */
[----:B------:R-:W-:-:S02]  /*4480*/  ISETP.GT.AND P1, PT, R68, RZ, P5 ;  /* 0x000000ff4400720c */ /* 0x000fc40002f24270 */
[C---:B------:R-:W-:Y:S01]  /*4490*/  ISETP.GT.AND P3, PT, R68.reuse, 0x8, P3 ;  /* 0x000000084400780c */ /* 0x040fe20001f64270 */
[--C-:B------:R-:W-:Y:S01]  /*44a0*/  IMAD.X R25, R75, 0x1, R31.reuse, P6 ;  /* 0x000000014b197824 */ /* 0x100fe200030e061f */
[----:B------:R-:W-:Y:S02]  /*44b0*/  ISETP.GT.AND P5, PT, R68, 0x8, P5 ;  /* 0x000000084400780c */ /* 0x000fe40002fa4270 */
[----:B0-----:R-:W-:Y:S01]  /*44c0*/  IADD3 R20, P6, R63, R30, RZ ;  /* 0x0000001e3f147210 */ /* 0x001fe20007fde0ff */
[----:B-1----:R-:W-:Y:S02]  /*44d0*/  FMUL R23, R54, R13 ;  /* 0x0000000d36177220 */ /* 0x002fe40000400000 */
[----:B------:R0:W-:Y:S02]  /*44e0*/  @P2 STG.E desc[UR16][R4.64], R19 ;  /* 0x0000001304002986 */ /* 0x0001e4000c101910 */
[----:B------:R-:W-:Y:S02]  /*44f0*/  IMAD.X R21, R59, 0x1, R31, P6 ;  /* 0x000000013b157824 */ /* 0x000fe400030e061f */
[----:B------:R0:W-:Y:S04]  /*4500*/  @P1 STG.E desc[UR16][R24.64], R53 ;  /* 0x0000003518001986 */ /* 0x0001e8000c101910 */
[----:B------:R0:W-:Y:S04]  /*4510*/  @P3 STG.E desc[UR16][R26.64], R23 ;  /* 0x000000171a003986 */ /* 0x0001e8000c101910 */
[----:B------:R0:W-:Y:S02]  /*4520*/  @P5 STG.E desc[UR16][R20.64], R55 ;  /* 0x0000003714005986 */ /* 0x0001e4000c101910 */
.L_x_90:
[----:B------:R-:W-:Y:S05]  /*4530*/  BSYNC B0 ;  /* 0x0000000000007941 */ /* 0x000fea0003800000 */
.L_x_30:
[C---:B------:R-:W-:Y:S01]  /*4540*/  LEA R2, P1, R8.reuse, R2, 0x1 ;  /* 0x0000000208027211 */ /* 0x040fe200078208ff */
[----:B------:R-:W-:Y:S01]  /*4550*/  ULDC.64 UR8, c[0x0][0x750] ;  /* 0x0001d40000087ab9 */ /* 0x000fe20000000a00 */
[----:B0-----:R-:W-:Y:S01]  /*4560*/  IMAD.U32 R4, RZ, RZ, UR13 ;  /* 0x0000000dff047e24 */ /* 0x001fe2000f8e00ff */
[----:B------:R-:W-:Y:S01]  /*4570*/  PRMT R19, RZ, 0x7610, R19 ;  /* 0x00007610ff137816 */ /* 0x000fe20000000013 */
[----:B------:R-:W-:Y:S01]  /*4580*/  IMAD.MOV.U32 R6, RZ, RZ, -0x1 ;  /* 0xffffffffff067424 */ /* 0x000fe200078e00ff */
[----:B------:R-:W-:Y:S01]  /*4590*/  LEA.HI.X R3, R8, R3, R0, 0x1, P1 ;  /* 0x0000000308037211 */ /* 0x000fe200008f0c00 */
[----:B------:R0:W-:Y:S01]  /*45a0*/  SYNCS.ARRIVE.TRANS64.A1T0 RZ, [R4+UR22], RZ ;  /* 0x000000ff04ff79a7 */ /* 0x0001e20008100016 */
[----:B------:R-:W-:Y:S01]  /*45b0*/  ISETP.GE.U32.AND P1, PT, R2, UR8, PT ;  /* 0x0000000802007c0c */ /* 0x000fe2000bf26070 */
[----:B------:R-:W-:-:S03]  /*45c0*/  IMAD.MOV.U32 R5, RZ, RZ, -0x1 ;  /* 0xffffffffff057424 */ /* 0x000fc600078e00ff */
[----:B------:R-:W-:Y:S01]  /*45d0*/  ISETP.GE.U32.AND.EX P1, PT, R3, UR9, PT, P1 ;  /* 0x0000000903007c0c */ /* 0x000fe2000bf26110 */
[----:B0-----:R-:W-:-:S12]  /*45e0*/  IMAD.MOV.U32 R4, RZ, RZ, -0x1 ;  /* 0xffffffffff047424 */ /* 0x001fd800078e00ff */
[----:B------:R-:W-:Y:S05]  /*45f0*/  @P1 BRA `(.L_x_91) ;  /* 0x0000000400641947 */ /* 0x000fea0003800000 */
[----:B----4-:R-:W0:Y:S01]  /*4600*/  S2R R30, SR_CTAID.X ;  /* 0x00000000001e7919 */ /* 0x010e220000002500 */
[----:B------:R-:W4:Y:S01]  /*4610*/  LDC.64 R24, c[0x0][0x728] ;  /* 0x0001ca00ff187b82 */ /* 0x000f220000000a00 */
[----:B------:R-:W-:Y:S01]  /*4620*/  ULDC UR8, c[0x0][0x150] ;  /* 0x0000540000087ab9 */ /* 0x000fe20000000800 */
[----:B------:R-:W-:Y:S01]  /*4630*/  IMAD.MOV.U32 R22, RZ, RZ, R2 ;  /* 0x000000ffff167224 */ /* 0x000fe200078e0002 */
[----:B------:R-:W0:Y:S01]  /*4640*/  S2R R32, SR_CTAID.Y ;  /* 0x0000000000207919 */ /* 0x000e220000002600 */
[----:B-1----:R-:W-:-:S04]  /*4650*/  IMAD.MOV.U32 R23, RZ, RZ, R3 ;  /* 0x000000ffff177224 */ /* 0x002fc800078e0003 */
[----:B------:R-:W1:Y:S08]  /*4660*/  LDC R33, c[0x0][0x144] ;  /* 0x00005100ff217b82 */ /* 0x000e700000000800 */
[----:B------:R-:W1:Y:S08]  /*4670*/  LDC R6, c[0x0][0x730] ;  /* 0x0001cc00ff067b82 */ /* 0x000e700000000800 */
[----:B------:R-:W1:Y:S01]  /*4680*/  LDC.64 R28, c[0x0][0x720] ;  /* 0x0001c800ff1c7b82 */ /* 0x000e620000000a00 */
[----:B----4-:R-:W-:-:S04]  /*4690*/  ISETP.NE.U32.AND P1, PT, R24, RZ, PT ;  /* 0x000000ff1800720c */ /* 0x010fc80003f25070 */
[----:B------:R-:W-:Y:S02]  /*46a0*/  ISETP.NE.AND.EX P1, PT, R25, RZ, PT, P1 ;  /* 0x000000ff1900720c */ /* 0x000fe40003f25310 */
[----:B0-----:R-:W-:-:S05]  /*46b0*/  I2FP.F32.U32 R4, R30 ;  /* 0x0000001e00047245 */ /* 0x001fca0000201000 */
[----:B------:R-:W-:-:S04]  /*46c0*/  FMUL R4, R4, UR8 ;  /* 0x0000000804047c20 */ /* 0x000fc80008400000 */
[----:B------:R0:W4:Y:S02]  /*46d0*/  F2I.U32.TRUNC.NTZ R31, R4 ;  /* 0x00000004001f7305 */ /* 0x000124000020f000 */
[----:B------:R-:W-:Y:S05]  /*46e0*/  @!P1 BRA `(.L_x_92) ;  /* 0x0000000000289947 */ /* 0x000fea0003800000 */
[----:B------:R-:W2:Y:S02]  /*46f0*/  LDC R5, c[0x0][0x734] ;  /* 0x0001cd00ff057b82 */ /* 0x000ea40000000800 */
[----:B--2---:R-:W-:-:S05]  /*4700*/  IADD3 R19, P1, R2, R5, RZ ;  /* 0x0000000502137210 */ /* 0x004fca0007f3e0ff */
[----:B------:R-:W-:-:S04]  /*4710*/  IMAD.X R27, RZ, RZ, R3, P1 ;  /* 0x000000ffff1b7224 */ /* 0x000fc800008e0603 */
[----:B0-----:R-:W-:-:S04]  /*4720*/  IMAD.WIDE.U32 R4, R27, R24, RZ ;  /* 0x000000181b047225 */ /* 0x001fc800078e00ff */
[----:B------:R-:W-:-:S04]  /*4730*/  IMAD.WIDE.U32 R20, P1, R19, R25, R4 ;  /* 0x0000001913147225 */ /* 0x000fc80007820004 */
[----:B------:R-:W-:-:S04]  /*4740*/  IMAD.WIDE.U32 R4, R19, R24, RZ ;  /* 0x0000001813047225 */ /* 0x000fc800078e00ff */
[----:B------:R-:W-:Y:S01]  /*4750*/  IMAD.X R23, RZ, RZ, RZ, P1 ;  /* 0x000000ffff177224 */ /* 0x000fe200008e06ff */
[----:B------:R-:W-:Y:S01]  /*4760*/  IADD3 RZ, P1, R5, R20, RZ ;  /* 0x0000001405ff7210 */ /* 0x000fe20007f3e0ff */
[----:B------:R-:W-:-:S04]  /*4770*/  IMAD.MOV.U32 R22, RZ, RZ, R21 ;  /* 0x000000ffff167224 */ /* 0x000fc800078e0015 */
[----:B------:R-:W-:-:S08]  /*4780*/  IMAD.WIDE.U32.X R22, R27, R25, R22, P1 ;  /* 0x000000191b167225 */ /* 0x000fd000008e0416 */
.L_x_92:
[----:B------:R-:W3:Y:S01]  /*4790*/  LDC.64 R36, c[0x0][0x740] ;  /* 0x0001d000ff247b82 */ /* 0x000ee20000000a00 */
[-C--:B-1----:R-:W-:Y:S01]  /*47a0*/  SHF.R.U64 R26, R22, R6.reuse, R23 ;  /* 0x00000006161a7219 */ /* 0x082fe20000001217 */
[----:B----4-:R-:W-:Y:S01]  /*47b0*/  IMAD.MOV R31, RZ, RZ, -R31 ;  /* 0x000000ffff1f7224 */ /* 0x010fe200078e0a1f */
[----:B0-----:R-:W-:Y:S01]  /*47c0*/  SHF.R.U32.HI R4, RZ, R6, R23 ;  /* 0x00000006ff047219 */ /* 0x001fe20000011617 */
[----:B------:R-:W-:Y:S01]  /*47d0*/  ULDC UR8, c[0x0][0x154] ;  /* 0x0000550000087ab9 */ /* 0x000fe20000000800 */
[----:B------:R-:W-:Y:S01]  /*47e0*/  IADD3 R19, P1, RZ, -R26, RZ ;  /* 0x8000001aff137210 */ /* 0x000fe20007f3e0ff */
[----:B------:R-:W-:Y:S02]  /*47f0*/  IMAD R31, R33, R31, R30 ;  /* 0x0000001f211f7224 */ /* 0x000fe400078e021e */
[----:B--2---:R-:W0:Y:S01]  /*4800*/  LDC R20, c[0x0][0x718] ;  /* 0x0001c600ff147b82 */ /* 0x004e220000000800 */
[----:B------:R-:W-:Y:S02]  /*4810*/  IMAD.MOV.U32 R21, RZ, RZ, -0x1 ;  /* 0xffffffffff157424 */ /* 0x000fe400078e00ff */
[----:B------:R-:W-:-:S02]  /*4820*/  IMAD.X R5, RZ, RZ, ~R4, P1 ;  /* 0x000000ffff057224 */ /* 0x000fc400008e0e04 */
[----:B------:R-:W-:Y:S02]  /*4830*/  IMAD.MOV.U32 R23, RZ, RZ, 0x1 ;  /* 0x00000001ff177424 */ /* 0x000fe400078e00ff */
[-C--:B------:R-:W-:Y:S01]  /*4840*/  IMAD R6, R5, R28.reuse, RZ ;  /* 0x0000001c05067224 */ /* 0x080fe200078e02ff */
[----:B------:R-:W1:Y:S01]  /*4850*/  LDC R22, c[0x0][0x708] ;  /* 0x0001c200ff167b82 */ /* 0x000e620000000800 */
[----:B------:R-:W-:-:S04]  /*4860*/  IMAD.WIDE.U32 R4, R19, R28, R2 ;  /* 0x0000001c13047225 */ /* 0x000fc800078e0002 */
[----:B------:R-:W-:Y:S01]  /*4870*/  IMAD R19, R19, R29, R6 ;  /* 0x0000001d13137224 */ /* 0x000fe200078e0206 */
[----:B------:R-:W-:Y:S02]  /*4880*/  I2FP.F32.U32 R6, R32 ;  /* 0x0000002000067245 */ /* 0x000fe40000201000 */
[----:B------:R-:W2:Y:S01]  /*4890*/  LDC R34, c[0x0][0x758] ;  /* 0x0001d600ff227b82 */ /* 0x000ea20000000800 */
[----:B------:R-:W-:Y:S01]  /*48a0*/  IMAD.IADD R5, R5, 0x1, R19 ;  /* 0x0000000105057824 */ /* 0x000fe200078e0213 */
[----:B---3--:R-:W-:Y:S01]  /*48b0*/  ISETP.NE.U32.AND P1, PT, R36, RZ, PT ;  /* 0x000000ff2400720c */ /* 0x008fe20003f25070 */
[----:B------:R-:W-:-:S03]  /*48c0*/  FMUL R19, R6, UR8 ;  /* 0x0000000806137c20 */ /* 0x000fc60008400000 */
[----:B------:R-:W-:Y:S01]  /*48d0*/  ISETP.NE.AND.EX P1, PT, R37, RZ, PT, P1 ;  /* 0x000000ff2500720c */ /* 0x000fe20003f25310 */
[----:B------:R3:W4:Y:S01]  /*48e0*/  F2I.U32.TRUNC.NTZ R27, R19 ;  /* 0x00000013001b7305 */ /* 0x000722000020f000 */
[----:B------:R-:W3:Y:S01]  /*48f0*/  LDC R29, c[0x0][0x148] ;  /* 0x00005200ff1d7b82 */ /* 0x000ee20000000800 */
[-CC-:B0-----:R-:W-:Y:S02]  /*4900*/  SHF.R.U64 R24, R4, R20.reuse, R5.reuse ;  /* 0x0000001404187219 */ /* 0x181fe40000001205 */
[----:B------:R-:W-:-:S05]  /*4910*/  SHF.R.U32.HI R5, RZ, R20, R5 ;  /* 0x00000014ff057219 */ /* 0x000fca0000011605 */
[----:B------:R-:W0:Y:S01]  /*4920*/  LDC R30, c[0x0][0x700] ;  /* 0x0001c000ff1e7b82 */ /* 0x000e220000000800 */
[-CC-:B-1----:R-:W-:Y:S02]  /*4930*/  SHF.R.U64 R6, R24, R22.reuse, R5.reuse ;  /* 0x0000001618067219 */ /* 0x182fe40000001205 */
[----:B------:R-:W-:-:S05]  /*4940*/  SHF.R.U32.HI R5, RZ, R22, R5 ;  /* 0x00000016ff057219 */ /* 0x000fca0000011605 */
[----:B------:R-:W1:Y:S01]  /*4950*/  LDC R35, c[0x0][0x748] ;  /* 0x0001d200ff237b82 */ /* 0x000e620000000800 */
[-CC-:B--2---:R-:W-:Y:S02]  /*4960*/  SHF.R.U64 R28, R6, R34.reuse, R5.reuse ;  /* 0x00000022061c7219 */ /* 0x184fe40000001205 */
[-C--:B------:R-:W-:Y:S02]  /*4970*/  SHF.L.U32 R21, R21, R34.reuse, RZ ;  /* 0x0000002215157219 */ /* 0x080fe400000006ff */
[-C--:B------:R-:W-:Y:S01]  /*4980*/  SHF.R.U32.HI R5, RZ, R34.reuse, R5 ;  /* 0x00000022ff057219 */ /* 0x080fe20000011605 */
[----:B------:R-:W-:Y:S01]  /*4990*/  IMAD.MOV.U32 R4, RZ, RZ, R28 ;  /* 0x000000ffff047224 */ /* 0x000fe200078e001c */
[----:B------:R-:W-:Y:S01]  /*49a0*/  SHF.L.U32 R34, R23, R34, RZ ;  /* 0x0000002217227219 */ /* 0x000fe200000006ff */
[----:B------:R-:W2:Y:S01]  /*49b0*/  LDC R38, c[0x0][0x738] ;  /* 0x0001ce00ff267b82 */ /* 0x000ea20000000800 */
[----:B------:R-:W-:-:S07]  /*49c0*/  LOP3.LUT R33, RZ, R21, RZ, 0x33, !PT ;  /* 0x00000015ff217212 */ /* 0x000fce00078e33ff */
[----:B------:R-:W0:Y:S01]  /*49d0*/  LDC R39, c[0x0][0x710] ;  /* 0x0001c400ff277b82 */ /* 0x000e220000000800 */
[----:B----4-:R-:W-:Y:S05]  /*49e0*/  @!P1 BRA `(.L_x_93) ;  /* 0x0000000000289947 */ /* 0x010fea0003800000 */
[----:B---3--:R-:W3:Y:S02]  /*49f0*/  LDC R19, c[0x0][0x74c] ;  /* 0x0001d300ff137b82 */ /* 0x008ee40000000800 */
[----:B---3--:R-:W-:-:S05]  /*4a00*/  IADD3 R19, P1, R28, R19, RZ ;  /* 0x000000131c137210 */ /* 0x008fca0007f3e0ff */
        /* <DEDUP_REMOVED lines=8> */
.L_x_93:
[----:B-1----:R-:W-:Y:S01]  /*4a90*/  SHF.R.U64 R4, R4, R35, R5 ;  /* 0x0000002304047219 */ /* 0x002fe20000001205 */
[----:B0-----:R-:W-:Y:S01]  /*4aa0*/  VIADD R21, R30, 0xffffffff ;  /* 0xffffffff1e157836 */ /* 0x001fe20000000000 */
[----:B---3--:R-:W-:Y:S01]  /*4ab0*/  LOP3.LUT R19, R6, R33, RZ, 0xc0, !PT ;  /* 0x0000002106137212 */ /* 0x008fe200078ec0ff */
[----:B------:R-:W-:Y:S02]  /*4ac0*/  IMAD.MOV R27, RZ, RZ, -R27 ;  /* 0x000000ffff1b7224 */ /* 0x000fe400078e0a1b */
[----:B------:R-:W-:Y:S02]  /*4ad0*/  IMAD.MOV R5, RZ, RZ, -R4 ;  /* 0x000000ffff057224 */ /* 0x000fe400078e0a04 */
[----:B------:R-:W-:Y:S01]  /*4ae0*/  IMAD R6, R34, R4, R19 ;  /* 0x0000000422067224 */ /* 0x000fe200078e0213 */
[----:B------:R-:W-:Y:S01]  /*4af0*/  LOP3.LUT R19, R24, R21, RZ, 0xc0, !PT ;  /* 0x0000001518137212 */ /* 0x000fe200078ec0ff */
[----:B------:R-:W-:Y:S02]  /*4b00*/  @P4 IMAD R31, R29, R27, R32 ;  /* 0x0000001b1d1f4224 */ /* 0x000fe400078e0220 */
[----:B--2---:R-:W-:-:S02]  /*4b10*/  IMAD R4, R5, R38, R28 ;  /* 0x0000002605047224 */ /* 0x004fc400078e021c */
[----:B------:R-:W-:Y:S02]  /*4b20*/  IMAD R6, R6, R39, R31 ;  /* 0x0000002706067224 */ /* 0x000fe400078e021f */
[----:B------:R-:W-:Y:S02]  /*4b30*/  IMAD R5, R4, R30, R19 ;  /* 0x0000001e04057224 */ /* 0x000fe400078e0213 */
[----:B------:R-:W-:-:S03]  /*4b40*/  IMAD.MOV.U32 R20, RZ, RZ, 0x1 ;  /* 0x00000001ff147424 */ /* 0x000fc600078e00ff */
[----:B------:R-:W-:Y:S02]  /*4b50*/  SEL R4, R5, R6, !P4 ;  /* 0x0000000605047207 */ /* 0x000fe40006000000 */
[----:B------:R-:W-:Y:S01]  /*4b60*/  SEL R6, R6, R5, !P4 ;  /* 0x0000000506067207 */ /* 0x000fe20006000000 */
[----:B------:R-:W-:Y:S01]  /*4b70*/  IMAD.MOV.U32 R5, RZ, RZ, R26 ;  /* 0x000000ffff057224 */ /* 0x000fe200078e001a */
[----:B------:R-:W-:-:S07]  /*4b80*/  PRMT R19, R20, 0x7610, R19 ;  /* 0x0000761014137816 */ /* 0x000fce0000000013 */
.L_x_91:
[----:B------:R-:W-:Y:S02]  /*4b90*/  LOP3.LUT P1, RZ, R19, 0xff, RZ, 0xc0, !PT ;  /* 0x000000ff13ff7812 */ /* 0x000fe4000782c0ff */
[----:B------:R-:W-:-:S11]  /*4ba0*/  LOP3.LUT R67, R67, 0x1, RZ, 0x3c, !PT ;  /* 0x0000000143437812 */ /* 0x000fd600078e3cff */
[----:B------:R-:W-:Y:S05]  /*4bb0*/  @P1 BRA `(.L_x_94) ;  /* 0xffffffc800ec1947 */ /* 0x000fea000383ffff */
[----:B------:R-:W-:Y:S05]  /*4bc0*/  EXIT ;  /* 0x000000000000794d */ /* 0x000fea0003800000 */
.L_x_18:
[----:B------:R-:W-:-:S08]  /*4bd0*/  ISETP.NE.AND P0, PT, R22, RZ, PT ;  /* 0x000000ff1600720c */ /* 0x000fd00003f05270 */
[----:B--2-45:R-:W0:-:S00]  /*4be0*/  USETMAXREG.DEALLOC.CTAPOOL 0x28 ;  /* 0x00000028000079c8 */ /* 0x034e0000080e0500 */
[----:B------:R-:W-:Y:S05]  /*4bf0*/  @P0 EXIT ;  /* 0x000000000000094d */ /* 0x000fea0003800000 */
[----:B0-----:R-:W-:Y:S01]  /*4c00*/  LOP3.LUT P0, RZ, R15, 0xff, RZ, 0xc0, !PT ;  /* 0x000000ff0fff7812 */ /* 0x001fe2000780c0ff */
[----:B------:R-:W-:Y:S02]  /*4c10*/  IMAD.MOV.U32 R12, RZ, RZ, 0x1 ;  /* 0x00000001ff0c7424 */ /* 0x000fe400078e00ff */
[----:B------:R-:W-:-:S10]  /*4c20*/  IMAD.MOV.U32 R13, RZ, RZ, RZ ;  /* 0x000000ffff0d7224 */ /* 0x000fd400078e00ff */
[----:B------:R-:W-:Y:S05]  /*4c30*/  @!P0 BRA `(.L_x_95) ;  /* 0x0000000c008c8947 */ /* 0x000fea0003800000 */
[----:B------:R-:W0:Y:S01]  /*4c40*/  S2R R18, SR_CgaCtaId ;  /* 0x0000000000127919 */ /* 0x000e220000008800 */
[----:B------:R-:W-:Y:S01]  /*4c50*/  LOP3.LUT P0, RZ, R10, 0x1f, RZ, 0xc0, !PT ;  /* 0x0000001f0aff7812 */ /* 0x000fe2000780c0ff */
[----:B------:R-:W-:Y:S01]  /*4c60*/  ULDC UR5, c[0x0][0x758] ;  /* 0x0001d60000057ab9 */ /* 0x000fe20000000800 */
[----:B------:R-:W-:Y:S01]  /*4c70*/  UMOV UR7, 0xffffffff ;  /* 0xffffffff00077882 */ /* 0x000fe20000000000 */
[----:B------:R-:W-:Y:S01]  /*4c80*/  BSSY B0, `(.L_x_95) ;  /* 0x00000de000007945 */ /* 0x000fe20003800000 */
[----:B------:R-:W-:Y:S01]  /*4c90*/  USHF.L.U32 UR7, UR7, UR5, URZ ;  /* 0x0000000507077299 */ /* 0x000fe2000800063f */
[C---:B------:R-:W-:Y:S01]  /*4ca0*/  ISETP.NE.AND P2, PT, R11.reuse, RZ, PT ;  /* 0x000000ff0b00720c */ /* 0x040fe20003f45270 */
[----:B------:R-:W-:Y:S01]  /*4cb0*/  IMAD.MOV.U32 R15, RZ, RZ, 0x1 ;  /* 0x00000001ff0f7424 */ /* 0x000fe200078e00ff */
[----:B------:R-:W-:Y:S01]  /*4cc0*/  ISETP.NE.OR P0, PT, R11, RZ, !P0 ;  /* 0x000000ff0b00720c */ /* 0x000fe20004705670 */
[----:B------:R-:W-:Y:S01]  /*4cd0*/  IMAD.MOV.U32 R13, RZ, RZ, RZ ;  /* 0x000000ffff0d7224 */ /* 0x000fe200078e00ff */
[----:B------:R-:W-:Y:S01]  /*4ce0*/  LOP3.LUT R14, R7, 0x2, RZ, 0xfc, !PT ;  /* 0x00000002070e7812 */ /* 0x000fe200078efcff */
[----:B------:R-:W-:Y:S01]  /*4cf0*/  ULDC UR4, c[0x0][0x700] ;  /* 0x0001c00000047ab9 */ /* 0x000fe20000000800 */
[----:B------:R-:W-:Y:S01]  /*4d00*/  UMOV UR8, 0x1 ;  /* 0x0000000100087882 */ /* 0x000fe20000000000 */
[----:B------:R-:W-:-:S02]  /*4d10*/  UIADD3 UR29, UR6, 0x1, URZ ;  /* 0x00000001061d7890 */ /* 0x000fc4000fffe03f */
[----:B------:R-:W-:Y:S02]  /*4d20*/  UIADD3 UR4, UR4, -0x1, URZ ;  /* 0xffffffff04047890 */ /* 0x000fe4000fffe03f */
[----:B------:R-:W-:Y:S02]  /*4d30*/  USHF.L.U32 UR5, UR8, UR5, URZ ;  /* 0x0000000508057299 */ /* 0x000fe4000800063f */
[----:B------:R-:W-:Y:S01]  /*4d40*/  ULOP3.LUT UR7, URZ, UR7, URZ, 0x33, !UPT ;  /* 0x000000073f077292 */ /* 0x000fe2000f8e333f */
[----:B------:R-:W-:Y:S01]  /*4d50*/  ULDC.64 UR30, c[0x0][0x198] ;  /* 0x00006600001e7ab9 */ /* 0x000fe20000000a00 */
[C---:B0-----:R-:W-:Y:S02]  /*4d60*/  IMAD.SHL.U32 R12, R18.reuse, 0x40, RZ ;  /* 0x00000040120c7824 */ /* 0x041fe400078e00ff */
[C---:B------:R-:W-:Y:S02]  /*4d70*/  IMAD.SHL.U32 R17, R18.reuse, 0x20, RZ ;  /* 0x0000002012117824 */ /* 0x040fe400078e00ff */
[----:B------:R-:W-:Y:S01]  /*4d80*/  IMAD.SHL.U32 R16, R18, 0x800, RZ ;  /* 0x0000080012107824 */ /* 0x000fe200078e00ff */
[----:B------:R-:W-:Y:S01]  /*4d90*/  R2UR UR10, R12 ;  /* 0x000000000c0a72ca */ /* 0x000fe200000e0000 */
[----:B------:R-:W-:Y:S01]  /*4da0*/  IMAD.SHL.U32 R18, R18, 0x200, RZ ;  /* 0x0000020012127824 */ /* 0x000fe200078e00ff */
[----:B------:R-:W-:Y:S01]  /*4db0*/  LOP3.LUT R17, R17, 0x20, RZ, 0xc0, !PT ;  /* 0x0000002011117812 */ /* 0x000fe200078ec0ff */
[----:B------:R-:W-:Y:S01]  /*4dc0*/  IMAD.MOV.U32 R12, RZ, RZ, 0x1 ;  /* 0x00000001ff0c7424 */ /* 0x000fe200078e00ff */
[----:B------:R-:W-:-:S02]  /*4dd0*/  LOP3.LUT R16, R16, 0x800, RZ, 0xc0, !PT ;  /* 0x0000080010107812 */ /* 0x000fc400078ec0ff */
[----:B------:R-:W-:-:S07]  /*4de0*/  LOP3.LUT R18, R18, 0x200, RZ, 0xc0, !PT ;  /* 0x0000020012127812 */ /* 0x000fce00078ec0ff */
[----:B------:R-:W-:-:S12]  /*4df0*/  ULOP3.LUT UR10, UR10, 0x40, URZ, 0xc0, !UPT ;  /* 0x000000400a0a7892 */ /* 0x000fd8000f8ec03f */
.L_x_107:
[----:B------:R-:W-:-:S03]  /*4e00*/  UMOV UR8, 0xffffffff ;  /* 0xffffffff00087882 */ /* 0x000fc60000000000 */
[----:B------:R-:W-:Y:S05]  /*4e10*/  BRA.DIV UR8, `(.L_x_96) ;  /* 0x0000001208d07947 */ /* 0x000fea000b800000 */
[----:B------:R-:W-:-:S13]  /*4e20*/  ELECT P1, URZ, PT ;  /* 0x00000000003f782f */ /* 0x000fda0003820000 */
.L_x_125:
[----:B------:R-:W0:Y:S01]  /*4e30*/  LDC R10, c[0x0][0x604] ;  /* 0x00018100ff0a7b82 */ /* 0x000e220000000800 */
[----:B------:R-:W-:Y:S01]  /*4e40*/  BSSY B1, `(.L_x_97) ;  /* 0x000004e000017945 */ /* 0x000fe20003800000 */
[----:B0-----:R-:W-:-:S13]  /*4e50*/  ISETP.LT.OR P1, PT, R10, 0x1, !P1 ;  /* 0x000000010a00780c */ /* 0x001fda0004f21670 */
[----:B------:R-:W-:Y:S05]  /*4e60*/  @P1 BRA `(.L_x_98) ;  /* 0x00000004002c1947 */ /* 0x000fea0003800000 */
[----:B------:R-:W-:Y:S02]  /*4e70*/  IMAD.SHL.U32 R20, R4, 0x40, RZ ;  /* 0x0000004004147824 */ /* 0x000fe400078e00ff */
[----:B------:R-:W-:Y:S02]  /*4e80*/  IMAD R27, R6, 0x40, R17 ;  /* 0x00000040061b7824 */ /* 0x000fe400078e0211 */
[----:B------:R-:W-:Y:S02]  /*4e90*/  IMAD.MOV.U32 R23, RZ, RZ, RZ ;  /* 0x000000ffff177224 */ /* 0x000fe400078e00ff */
[----:B------:R-:W-:Y:S02]  /*4ea0*/  IMAD.MOV.U32 R24, RZ, RZ, 0x40 ;  /* 0x00000040ff187424 */ /* 0x000fe400078e00ff */
[----:B------:R-:W-:Y:S02]  /*4eb0*/  IMAD.U32 R25, RZ, RZ, UR29 ;  /* 0x0000001dff197e24 */ /* 0x000fe4000f8e00ff */
[----:B------:R-:W-:-:S02]  /*4ec0*/  IMAD.MOV.U32 R4, RZ, RZ, R12 ;  /* 0x000000ffff047224 */ /* 0x000fc400078e000c */
[----:B------:R-:W-:Y:S02]  /*4ed0*/  IMAD.MOV.U32 R11, RZ, RZ, R13 ;  /* 0x000000ffff0b7224 */ /* 0x000fe400078e000d */
[----:B------:R-:W-:-:S07]  /*4ee0*/  IMAD.MOV.U32 R26, RZ, RZ, RZ ;  /* 0x000000ffff1a7224 */ /* 0x000fce00078e00ff */
.L_x_102:
[----:B------:R-:W0:Y:S01]  /*4ef0*/  S2R R19, SR_CgaCtaId ;  /* 0x0000000000137919 */ /* 0x000e220000008800 */
[----:B------:R-:W-:-:S04]  /*4f00*/  MOV R10, 0x400 ;  /* 0x00000400000a7802 */ /* 0x000fc80000000f00 */
[----:B0-----:R-:W-:Y:S02]  /*4f10*/  LEA R22, R19, R10, 0x18 ;  /* 0x0000000a13167211 */ /* 0x001fe400078ec0ff */
[----:B------:R-:W-:Y:S01]  /*4f20*/  SHF.L.U32 R10, R4, 0x1f, RZ ;  /* 0x0000001f040a7819 */ /* 0x000fe200000006ff */
[----:B------:R-:W0:Y:S02]  /*4f30*/  @!P2 LDC R19, c[0x0][0x640] ;  /* 0x00019000ff13ab82 */ /* 0x000e240000000800 */
[----:B------:R-:W-:-:S04]  /*4f40*/  IMAD R21, R11, 0x8, R22 ;  /* 0x000000080b157824 */ /* 0x000fc800078e0216 */
[----:B------:R-:W1:Y:S02]  /*4f50*/  SYNCS.PHASECHK.TRANS64.TRYWAIT P1, [R21+URZ+0x48], R10 ;  /* 0x0000480a150075a7 */ /* 0x000e64000802017f */
[----:B-1----:R-:W-:Y:S05]  /*4f60*/  @!P1 BRA `(.L_x_99) ;  /* 0x00000010009c9947 */ /* 0x002fea0003800000 */
.L_x_126:
[----:B-1----:R-:W-:Y:S01]  /*4f70*/  PRMT R10, R14, 0x9910, RZ ;  /* 0x000099100e0a7816 */ /* 0x002fe200000000ff */
[----:B0-----:R0:W-:Y:S03]  /*4f80*/  @!P2 SYNCS.ARRIVE.TRANS64 RZ, [R21+URZ], R19 ;  /* 0x0000001315ffa9a7 */ /* 0x0011e6000800003f */
[----:B------:R-:W-:-:S13]  /*4f90*/  ISETP.NE.AND P1, PT, R10, 0x2, PT ;  /* 0x000000020a00780c */ /* 0x000fda0003f25270 */
[----:B0-----:R-:W-:Y:S05]  /*4fa0*/  @P1 BRA `(.L_x_100) ;  /* 0x0000000000041947 */ /* 0x001fea0003800000 */
[----:B------:R-:W-:Y:S01]  /*4fb0*/  BPT.TRAP 0x1 ;  /* 0x000000040000795c */ /* 0x000fe20000300000 */
.L_x_100:
[----:B------:R-:W-:Y:S05]  /*4fc0*/  @P0 BRA `(.L_x_101) ;  /* 0x0000000000040947 */ /* 0x000fea0003800000 */
[----:B------:R-:W-:Y:S01]  /*4fd0*/  BPT.TRAP 0x1 ;  /* 0x000000040000795c */ /* 0x000fe20000300000 */
.L_x_101:
[C---:B------:R-:W-:Y:S01]  /*4fe0*/  IMAD R10, R11.reuse, 0x1000, R16 ;  /* 0x000010000b0a7824 */ /* 0x040fe200078e0210 */
[----:B------:R-:W-:Y:S01]  /*4ff0*/  R2UR UR19, R22 ;  /* 0x00000000161372ca */ /* 0x000fe200000e0000 */
[--C-:B------:R-:W-:Y:S01]  /*5000*/  IMAD R19, R11, 0x4000, R22.reuse ;  /* 0x000040000b137824 */ /* 0x100fe200078e0216 */
[----:B------:R-:W-:Y:S01]  /*5010*/  R2UR UR18, R24 ;  /* 0x00000000181272ca */ /* 0x000fe200000e0000 */
[----:B------:R-:W-:Y:S01]  /*5020*/  IMAD R10, R10, 0x2, R22 ;  /* 0x000000020a0a7824 */ /* 0x000fe200078e0216 */
[----:B------:R-:W-:Y:S01]  /*5030*/  R2UR UR33, R21 ;  /* 0x00000000152172ca */ /* 0x000fe200000e0000 */
[----:B------:R-:W-:Y:S01]  /*5040*/  VIADD R25, R25, 0xffffffff ;  /* 0xffffffff19197836 */ /* 0x000fe20000000000 */
[----:B------:R-:W-:Y:S01]  /*5050*/  R2UR UR16, R19 ;  /* 0x00000000131072ca */ /* 0x000fe200000e0000 */
[----:B------:R-:W-:Y:S01]  /*5060*/  UIADD3 UR14, UP0, UR30, 0xf0, URZ ;  /* 0x000000f01e0e7890 */ /* 0x000fe2000ff1e03f */
[----:B------:R-:W-:Y:S01]  /*5070*/  R2UR UR32, R10 ;  /* 0x000000000a2072ca */ /* 0x000fe200000e0000 */
[----:B------:R-:W-:Y:S01]  /*5080*/  IMAD R10, R11, 0x400, R18 ;  /* 0x000004000b0a7824 */ /* 0x000fe200078e0212 */
[----:B------:R-:W-:Y:S01]  /*5090*/  R2UR UR36, R5 ;  /* 0x00000000052472ca */ /* 0x000fe200000e0000 */
[----:B------:R-:W-:Y:S01]  /*50a0*/  UIADD3 UR38, UP1, UR30, 0x1f0, URZ ;  /* 0x000001f01e267890 */ /* 0x000fe2000ff3e03f */
[----:B------:R-:W-:Y:S01]  /*50b0*/  R2UR UR34, R23 ;  /* 0x00000000172272ca */ /* 0x000fe200000e0000 */
[----:B------:R-:W-:Y:S01]  /*50c0*/  UIADD3 UR40, UP2, UR30, 0x2f0, URZ ;  /* 0x000002f01e287890 */ /* 0x000fe2000ff5e03f */
[----:B------:R-:W-:Y:S01]  /*50d0*/  R2UR UR8, R10 ;  /* 0x000000000a0872ca */ /* 0x000fe200000e0000 */
[----:B------:R-:W-:Y:S01]  /*50e0*/  UIADD3.X UR15, URZ, UR31, URZ, UP0, !UPT ;  /* 0x0000001f3f0f7290 */ /* 0x000fe200087fe43f */
[----:B------:R-:W-:Y:S01]  /*50f0*/  R2UR UR35, R27 ;  /* 0x000000001b2372ca */ /* 0x000fe200000e0000 */
[----:B------:R-:W-:Y:S01]  /*5100*/  UIADD3.X UR39, URZ, UR31, URZ, UP1, !UPT ;  /* 0x0000001f3f277290 */ /* 0x000fe20008ffe43f */
[----:B------:R-:W-:Y:S01]  /*5110*/  R2UR UR11, R6 ;  /* 0x00000000060b72ca */ /* 0x000fe200000e0000 */
[----:B------:R-:W-:Y:S01]  /*5120*/  UIADD3.X UR41, URZ, UR31, URZ, UP2, !UPT ;  /* 0x0000001f3f297290 */ /* 0x000fe200097fe43f */
[----:B------:R-:W-:Y:S01]  /*5130*/  R2UR UR27, R20 ;  /* 0x00000000141b72ca */ /* 0x000fe200000e0000 */
[----:B------:R-:W-:Y:S01]  /*5140*/  UIADD3 UR32, UR32, 0x180, URZ ;  /* 0x0000018020207890 */ /* 0x000fe2000fffe03f */
[C---:B------:R-:W-:Y:S01]  /*5150*/  R2UR UR12, R26.reuse ;  /* 0x000000001a0c72ca */ /* 0x040fe200000e0000 */
[----:B------:R-:W-:Y:S01]  /*5160*/  UIADD3 UR26, UR18, -0x40, URZ ;  /* 0xffffffc0121a7890 */ /* 0x000fe2000fffe03f */
[----:B------:R-:W-:Y:S01]  /*5170*/  ISETP.GT.AND P3, PT, R25, 0x1, PT ;  /* 0x000000011900780c */ /* 0x000fe20003f64270 */
[----:B------:R-:W-:Y:S01]  /*5180*/  UIADD3 UR24, UR16, 0x12180, URZ ;  /* 0x0001218010187890 */ /* 0x000fe2000fffe03f */
[----:B------:R-:W-:Y:S01]  /*5190*/  VIADD R11, R11, 0x1 ;  /* 0x000000010b0b7836 */ /* 0x000fe20000000000 */
[----:B------:R-:W-:Y:S01]  /*51a0*/  UIADD3 UR8, UR19, 0x36180, UR8 ;  /* 0x0003618013087890 */ /* 0x000fe2000fffe008 */
[----:B------:R-:W-:Y:S01]  /*51b0*/  VIADD R26, R26, 0x1 ;  /* 0x000000011a1a7836 */ /* 0x000fe20000000000 */
[----:B------:R-:W-:Y:S01]  /*51c0*/  UIADD3 UR16, UR16, 0x14180, URZ ;  /* 0x0001418010107890 */ /* 0x000fe2000fffe03f */
[----:B------:R-:W-:Y:S01]  /*51d0*/  VIADD R24, R24, 0x80 ;  /* 0x0000008018187836 */ /* 0x000fe20000000000 */
[----:B------:R-:W-:Y:S01]  /*51e0*/  UMOV UR21, 0x30000 ;  /* 0x0003000000157882 */ /* 0x000fe20000000000 */
[----:B------:R-:W-:Y:S01]  /*51f0*/  UMOV UR22, 0x0 ;  /* 0x0000000000167882 */ /* 0x000fe20000000000 */
[----:B------:R-:W-:Y:S01]  /*5200*/  UMOV UR23, 0x10000000 ;  /* 0x1000000000177882 */ /* 0x000fe20000000000 */
[----:B------:R-:W-:Y:S01]  /*5210*/  ISETP.NE.AND P1, PT, R11, 0x9, PT ;  /* 0x000000090b00780c */ /* 0x000fe20003f25270 */
[----:B------:R-:W-:Y:S01]  /*5220*/  UMOV UR9, UR33 ;  /* 0x0000002100097c82 */ /* 0x000fe20008000000 */
[----:B------:R-:W-:Y:S01]  /*5230*/  UMOV UR13, UR36 ;  /* 0x00000024000d7c82 */ /* 0x000fe20008000000 */
[----:B------:R-:W-:Y:S01]  /*5240*/  UMOV UR25, UR33 ;  /* 0x0000002100197c82 */ /* 0x000fe20008000000 */
[----:B------:R-:W-:Y:S01]  /*5250*/  UMOV UR28, UR36 ;  /* 0x00000024001c7c82 */ /* 0x000fe20008000000 */
[----:B------:R0:W-:Y:S01]  /*5260*/  UTMALDG.3D.MULTICAST [UR32], [UR14], UR21, desc[UR22] ;  /* 0x000016200e0073b4 */ /* 0x0001e20008011815 */
[----:B------:R-:W-:Y:S01]  /*5270*/  UMOV UR17, UR33 ;  /* 0x0000002100117c82 */ /* 0x000fe20008000000 */
[----:B------:R-:W-:Y:S01]  /*5280*/  UMOV UR20, UR36 ;  /* 0x0000002400147c82 */ /* 0x000fe20008000000 */
[----:B------:R-:W-:Y:S01]  /*5290*/  UMOV UR19, UR27 ;  /* 0x0000001b00137c82 */ /* 0x000fe20008000000 */
[----:B------:R-:W-:Y:S01]  /*52a0*/  SEL R19, RZ, 0x1, P1 ;  /* 0x00000001ff137807 */ /* 0x000fe20000800000 */
[----:B------:R-:W-:Y:S01]  /*52b0*/  VIADD R23, R23, 0x40 ;  /* 0x0000004017177836 */ /* 0x000fe20000000000 */
[----:B------:R-:W-:Y:S01]  /*52c0*/  SEL R11, R11, RZ, P1 ;  /* 0x000000ff0b0b7207 */ /* 0x000fe20000800000 */
[----:B------:R0:W-:Y:S01]  /*52d0*/  UTMALDG.4D.MULTICAST [UR8], [UR38], UR21, desc[UR22] ;  /* 0x00001608260073b4 */ /* 0x0001e20008019815 */
[----:B------:R-:W-:Y:S01]  /*52e0*/  LOP3.LUT R4, R4, R19, RZ, 0x3c, !PT ;  /* 0x0000001304047212 */ /* 0x000fe200078e3cff */
[----:B------:R0:W-:Y:S01]  /*52f0*/  UTMALDG.3D [UR24], [UR40], desc[UR22] ;  /* 0x00001618280075b4 */ /* 0x0001e20008011000 */
[----:B------:R0:W-:Y:S02]  /*5300*/  UTMALDG.3D [UR16], [UR40], desc[UR22] ;  /* 0x00001610280075b4 */ /* 0x0001e40008011000 */
[----:B0-----:R-:W-:Y:S05]  /*5310*/  @P3 BRA `(.L_x_102) ;  /* 0xfffffff800f43947 */ /* 0x001fea000383ffff */
.L_x_98:
[----:B------:R-:W-:Y:S05]  /*5320*/  BSYNC B1 ;  /* 0x0000000000017941 */ /* 0x000fea0003800000 */
.L_x_97:
[----:B------:R-:W-:Y:S01]  /*5330*/  LOP3.LUT P5, RZ, R15, 0xff, RZ, 0xc0, !PT ;  /* 0x000000ff0fff7812 */ /* 0x000fe200078ac0ff */
[----:B------:R-:W-:Y:S01]  /*5340*/  VIADD R6, R13, UR6 ;  /* 0x000000060d067c36 */ /* 0x000fe20008000000 */
[----:B------:R-:W-:Y:S01]  /*5350*/  ULDC.64 UR8, c[0x0][0x750] ;  /* 0x0001d40000087ab9 */ /* 0x000fe20000000a00 */
[----:B------:R-:W-:Y:S01]  /*5360*/  IMAD.U32 R11, RZ, RZ, UR6 ;  /* 0x00000006ff0b7e24 */ /* 0x000fe2000f8e00ff */
[----:B------:R-:W-:Y:S01]  /*5370*/  UISETP.GE.U32.AND UP0, UPT, UR6, 0x9, UPT ;  /* 0x000000090600788c */ /* 0x000fe2000bf06070 */
[----:B------:R-:W-:Y:S01]  /*5380*/  BSSY B1, `(.L_x_103) ;  /* 0x000006b000017945 */ /* 0x000fe20003800000 */
[----:B------:R-:W-:Y:S02]  /*5390*/  ISETP.GT.U32.AND P1, PT, R6, 0x8, PT ;  /* 0x000000080600780c */ /* 0x000fe40003f24070 */
[----:B------:R-:W-:Y:S02]  /*53a0*/  PRMT R15, RZ, 0x7610, R15 ;  /* 0x00007610ff0f7816 */ /* 0x000fe4000000000f */
[----:B------:R-:W-:-:S02]  /*53b0*/  ISETP.LT.U32.AND P1, PT, R11, 0x9, P1 ;  /* 0x000000090b00780c */ /* 0x000fc40000f21070 */
[----:B------:R-:W-:Y:S01]  /*53c0*/  PLOP3.LUT P3, PT, PT, PT, UP0, 0x80, 0x0 ;  /* 0x000000000000781c */ /* 0x000fe20003f6f008 */
[----:B------:R-:W0:Y:S01]  /*53d0*/  @P5 S2R R5, SR_CgaCtaId ;  /* 0x0000000000055919 */ /* 0x000e220000008800 */
[----:B------:R-:W-:-:S04]  /*53e0*/  @P5 MOV R4, 0x400 ;  /* 0x0000040000045802 */ /* 0x000fc80000000f00 */
[----:B0-----:R-:W-:Y:S01]  /*53f0*/  @P5 LEA R10, R5, R4, 0x18 ;  /* 0x00000004050a5211 */ /* 0x001fe200078ec0ff */
[----:B------:R-:W-:-:S03]  /*5400*/  IMAD.WIDE.U32 R4, R6, 0x38e38e39, RZ ;  /* 0x38e38e3906047825 */ /* 0x000fc600078e00ff */
[----:B------:R0:W-:Y:S01]  /*5410*/  @P5 SYNCS.ARRIVE.TRANS64.A1T0 RZ, [R10+URZ+0xc8], RZ ;  /* 0x0000c8ff0aff59a7 */ /* 0x0001e2000810003f */
[----:B------:R-:W-:Y:S01]  /*5420*/  IADD3 R2, P5, R2, R8, RZ ;  /* 0x0000000802027210 */ /* 0x000fe20007fbe0ff */
[----:B------:R-:W-:Y:S01]  /*5430*/  IMAD.MOV.U32 R4, RZ, RZ, -0x1 ;  /* 0xffffffffff047424 */ /* 0x000fe200078e00ff */
[----:B------:R-:W-:Y:S02]  /*5440*/  SHF.R.U32.HI R11, RZ, 0x1, R5 ;  /* 0x00000001ff0b7819 */ /* 0x000fe40000011605 */
[----:B------:R-:W-:Y:S01]  /*5450*/  SEL R5, RZ, 0x1, !P1 ;  /* 0x00000001ff057807 */ /* 0x000fe20004800000 */
[----:B------:R-:W-:Y:S01]  /*5460*/  IMAD.X R3, R3, 0x1, R0, P5 ;  /* 0x0000000103037824 */ /* 0x000fe200028e0600 */
[----:B------:R-:W-:Y:S01]  /*5470*/  ISETP.GE.U32.AND P1, PT, R2, UR8, PT ;  /* 0x0000000802007c0c */ /* 0x000fe2000bf26070 */
[----:B------:R-:W-:Y:S01]  /*5480*/  IMAD R13, R11, -0x9, R6 ;  /* 0xfffffff70b0d7824 */ /* 0x000fe200078e0206 */
[----:B------:R-:W-:Y:S01]  /*5490*/  LOP3.LUT R12, R12, R5, RZ, 0x3c, !PT ;  /* 0x000000050c0c7212 */ /* 0x000fe200078e3cff */
[----:B------:R-:W-:Y:S01]  /*54a0*/  IMAD.MOV.U32 R6, RZ, RZ, -0x1 ;  /* 0xffffffffff067424 */ /* 0x000fe200078e00ff */
[----:B------:R-:W-:Y:S01]  /*54b0*/  ISETP.GE.U32.AND.EX P1, PT, R3, UR9, PT, P1 ;  /* 0x0000000903007c0c */ /* 0x000fe2000bf26110 */
[----:B------:R-:W-:Y:S01]  /*54c0*/  IMAD.MOV.U32 R5, RZ, RZ, -0x1 ;  /* 0xffffffffff057424 */ /* 0x000fe200078e00ff */
[----:B------:R-:W-:-:S02]  /*54d0*/  @P3 LOP3.LUT R12, R12, 0x1, R11, 0x78, !PT ;  /* 0x000000010c0c3812 */ /* 0x000fc400078e780b */
[----:B0-----:R-:W-:-:S09]  /*54e0*/  PRMT R10, RZ, 0x7610, R10 ;  /* 0x00007610ff0a7816 */ /* 0x001fd2000000000a */
[----:B------:R-:W-:Y:S05]  /*54f0*/  @P1 BRA `(.L_x_104) ;  /* 0x00000004004c1947 */ /* 0x000fea0003800000 */
[----:B------:R-:W0:Y:S01]  /*5500*/  S2R R6, SR_CTAID.X ;  /* 0x0000000000067919 */ /* 0x000e220000002500 */
[----:B------:R-:W-:Y:S01]  /*5510*/  ULDC UR8, c[0x0][0x150] ;  /* 0x0000540000087ab9 */ /* 0x000fe20000000800 */
[----:B------:R-:W1:Y:S01]  /*5520*/  LDC R11, c[0x0][0x144] ;  /* 0x00005100ff0b7b82 */ /* 0x000e620000000800 */
[----:B------:R-:W-:Y:S01]  /*5530*/  ULDC UR12, c[0x0][0x730] ;  /* 0x0001cc00000c7ab9 */ /* 0x000fe20000000800 */
[----:B------:R-:W2:Y:S01]  /*5540*/  S2R R21, SR_CTAID.Y ;  /* 0x0000000000157919 */ /* 0x000ea20000002600 */
[----:B------:R-:W-:-:S05]  /*5550*/  ULDC UR13, c[0x0][0x154] ;  /* 0x00005500000d7ab9 */ /* 0x000fca0000000800 */
[----:B------:R-:W3:Y:S01]  /*5560*/  LDC R20, c[0x0][0x148] ;  /* 0x00005200ff147b82 */ /* 0x000ee20000000800 */
[----:B0-----:R-:W-:Y:S02]  /*5570*/  I2FP.F32.U32 R4, R6 ;  /* 0x0000000600047245 */ /* 0x001fe40000201000 */
[----:B--2---:R-:W-:-:S03]  /*5580*/  I2FP.F32.U32 R22, R21 ;  /* 0x0000001500167245 */ /* 0x004fc60000201000 */
[----:B------:R-:W-:Y:S01]  /*5590*/  FMUL R5, R4, UR8 ;  /* 0x0000000804057c20 */ /* 0x000fe20008400000 */
[----:B------:R-:W-:Y:S02]  /*55a0*/  ULDC.64 UR8, c[0x0][0x728] ;  /* 0x0001ca0000087ab9 */ /* 0x000fe40000000a00 */
[----:B------:R-:W-:-:S03]  /*55b0*/  ISETP.NE.U32.AND P1, PT, RZ, UR8, PT ;  /* 0x00000008ff007c0c */ /* 0x000fc6000bf25070 */
[----:B------:R-:W0:Y:S01]  /*55c0*/  F2I.U32.TRUNC.NTZ R5, R5 ;  /* 0x0000000500057305 */ /* 0x000e22000020f000 */
[----:B------:R-:W-:Y:S01]  /*55d0*/  ISETP.NE.AND.EX P1, PT, RZ, UR9, PT, P1 ;  /* 0x00000009ff007c0c */ /* 0x000fe2000bf25310 */
[----:B0-----:R-:W-:Y:S02]  /*55e0*/  IMAD.MOV R4, RZ, RZ, -R5 ;  /* 0x000000ffff047224 */ /* 0x001fe400078e0a05 */
[----:B------:R-:W-:Y:S02]  /*55f0*/  IMAD.MOV.U32 R5, RZ, RZ, R3 ;  /* 0x000000ffff057224 */ /* 0x000fe400078e0003 */
[----:B-1----:R-:W-:Y:S02]  /*5600*/  IMAD R6, R11, R4, R6 ;  /* 0x000000040b067224 */ /* 0x002fe400078e0206 */
[----:B------:R-:W-:-:S06]  /*5610*/  IMAD.MOV.U32 R4, RZ, RZ, R2 ;  /* 0x000000ffff047224 */ /* 0x000fcc00078e0002 */
[----:B---3--:R-:W-:Y:S05]  /*5620*/  @!P1 BRA `(.L_x_105) ;  /* 0x0000000000289947 */ /* 0x008fea0003800000 */
[----:B------:R-:W-:Y:S02]  /*5630*/  ULDC UR11, c[0x0][0x734] ;  /* 0x0001cd00000b7ab9 */ /* 0x000fe40000000800 */
[----:B------:R-:W-:-:S05]  /*5640*/  IADD3 R5, P1, R2, UR11, RZ ;  /* 0x0000000b02057c10 */ /* 0x000fca000ff3e0ff */
[----:B------:R-:W-:-:S04]  /*5650*/  IMAD.X R19, RZ, RZ, R3, P1 ;  /* 0x000000ffff137224 */ /* 0x000fc800008e0603 */
[----:B------:R-:W-:-:S04]  /*5660*/  IMAD.WIDE.U32 R10, R19, UR8, RZ ;  /* 0x00000008130a7c25 */ /* 0x000fc8000f8e00ff */
[----:B------:R-:W-:-:S04]  /*5670*/  IMAD.WIDE.U32 R10, P1, R5, UR9, R10 ;  /* 0x00000009050a7c25 */ /* 0x000fc8000f82000a */
[----:B------:R-:W-:-:S04]  /*5680*/  IMAD.WIDE.U32 R4, R5, UR8, RZ ;  /* 0x0000000805047c25 */ /* 0x000fc8000f8e00ff */
[----:B------:R-:W-:Y:S01]  /*5690*/  IMAD.MOV.U32 R4, RZ, RZ, R11 ;  /* 0x000000ffff047224 */ /* 0x000fe200078e000b */
[----:B------:R-:W-:Y:S01]  /*56a0*/  IADD3 RZ, P3, R5, R10, RZ ;  /* 0x0000000a05ff7210 */ /* 0x000fe20007f7e0ff */
[----:B------:R-:W-:-:S04]  /*56b0*/  IMAD.X R5, RZ, RZ, RZ, P1 ;  /* 0x000000ffff057224 */ /* 0x000fc800008e06ff */
[----:B------:R-:W-:-:S08]  /*56c0*/  IMAD.WIDE.U32.X R4, R19, UR9, R4, P3 ;  /* 0x0000000913047c25 */ /* 0x000fd000098e0404 */
.L_x_105:
[--C-:B------:R-:W-:Y:S01]  /*56d0*/  SHF.R.U64 R19, R4, UR12, R5.reuse ;  /* 0x0000000c04137c19 */ /* 0x100fe20008001205 */
[----:B------:R-:W-:Y:S01]  /*56e0*/  FMUL R22, R22, UR13 ;  /* 0x0000000d16167c20 */ /* 0x000fe20008400000 */
[----:B------:R-:W-:Y:S01]  /*56f0*/  SHF.R.U32.HI R4, RZ, UR12, R5 ;  /* 0x0000000cff047c19 */ /* 0x000fe20008011605 */
[----:B------:R-:W-:Y:S01]  /*5700*/  ULDC.64 UR8, c[0x0][0x720] ;  /* 0x0001c80000087ab9 */ /* 0x000fe20000000a00 */
[----:B------:R-:W-:Y:S01]  /*5710*/  IADD3 R5, P1, RZ, -R19, RZ ;  /* 0x80000013ff057210 */ /* 0x000fe20007f3e0ff */
[----:B------:R-:W-:Y:S02]  /*5720*/  ULDC.64 UR12, c[0x0][0x740] ;  /* 0x0001d000000c7ab9 */ /* 0x000fe40000000a00 */
[----:B------:R-:W0:Y:S02]  /*5730*/  F2I.U32.TRUNC.NTZ R22, R22 ;  /* 0x0000001600167305 */ /* 0x000e24000020f000 */
[----:B------:R-:W-:Y:S01]  /*5740*/  IMAD.X R4, RZ, RZ, ~R4, P1 ;  /* 0x000000ffff047224 */ /* 0x000fe200008e0e04 */
[----:B------:R-:W-:-:S03]  /*5750*/  ISETP.NE.U32.AND P1, PT, RZ, UR12, PT ;  /* 0x0000000cff007c0c */ /* 0x000fc6000bf25070 */
[----:B------:R-:W-:Y:S01]  /*5760*/  IMAD R4, R4, UR8, RZ ;  /* 0x0000000804047c24 */ /* 0x000fe2000f8e02ff */
[----:B------:R-:W-:-:S03]  /*5770*/  ISETP.NE.AND.EX P1, PT, RZ, UR13, PT, P1 ;  /* 0x0000000dff007c0c */ /* 0x000fc6000bf25310 */
[C---:B------:R-:W-:Y:S02]  /*5780*/  IMAD R11, R5.reuse, UR9, R4 ;  /* 0x00000009050b7c24 */ /* 0x040fe4000f8e0204 */
[----:B------:R-:W-:Y:S01]  /*5790*/  IMAD.WIDE.U32 R4, R5, UR8, R2 ;  /* 0x0000000805047c25 */ /* 0x000fe2000f8e0002 */
[----:B------:R-:W-:-:S03]  /*57a0*/  ULDC UR8, c[0x0][0x718] ;  /* 0x0001c60000087ab9 */ /* 0x000fc60000000800 */
[----:B0-----:R-:W-:Y:S02]  /*57b0*/  IMAD.MOV R10, RZ, RZ, -R22 ;  /* 0x000000ffff0a7224 */ /* 0x001fe400078e0a16 */
[----:B------:R-:W-:Y:S02]  /*57c0*/  IMAD.IADD R5, R5, 0x1, R11 ;  /* 0x0000000105057824 */ /* 0x000fe400078e020b */
[----:B------:R-:W-:-:S03]  /*57d0*/  @P4 IMAD R6, R20, R10, R21 ;  /* 0x0000000a14064224 */ /* 0x000fc600078e0215 */
[--C-:B------:R-:W-:Y:S02]  /*57e0*/  SHF.R.U64 R20, R4, UR8, R5.reuse ;  /* 0x0000000804147c19 */ /* 0x100fe40008001205 */
[----:B------:R-:W-:Y:S01]  /*57f0*/  SHF.R.U32.HI R5, RZ, UR8, R5 ;  /* 0x00000008ff057c19 */ /* 0x000fe20008011605 */
[----:B------:R-:W-:-:S03]  /*5800*/  ULDC UR8, c[0x0][0x708] ;  /* 0x0001c20000087ab9 */ /* 0x000fc60000000800 */
[--C-:B------:R-:W-:Y:S02]  /*5810*/  SHF.R.U64 R22, R20, UR8, R5.reuse ;  /* 0x0000000814167c19 */ /* 0x100fe40008001205 */
[----:B------:R-:W-:Y:S01]  /*5820*/  SHF.R.U32.HI R5, RZ, UR8, R5 ;  /* 0x00000008ff057c19 */ /* 0x000fe20008011605 */
[----:B------:R-:W-:-:S03]  /*5830*/  ULDC UR8, c[0x0][0x758] ;  /* 0x0001d60000087ab9 */ /* 0x000fc60000000800 */
[--C-:B------:R-:W-:Y:S02]  /*5840*/  SHF.R.U64 R21, R22, UR8, R5.reuse ;  /* 0x0000000816157c19 */ /* 0x100fe40008001205 */
[----:B------:R-:W-:-:S03]  /*5850*/  SHF.R.U32.HI R23, RZ, UR8, R5 ;  /* 0x00000008ff177c19 */ /* 0x000fc60008011605 */
[----:B------:R-:W-:Y:S02]  /*5860*/  IMAD.MOV.U32 R4, RZ, RZ, R21 ;  /* 0x000000ffff047224 */ /* 0x000fe400078e0015 */
[----:B------:R-:W-:Y:S01]  /*5870*/  IMAD.MOV.U32 R5, RZ, RZ, R23 ;  /* 0x000000ffff057224 */ /* 0x000fe200078e0017 */
[----:B------:R-:W-:Y:S06]  /*5880*/  @!P1 BRA `(.L_x_106) ;  /* 0x0000000000289947 */ /* 0x000fec0003800000 */
        /* <DEDUP_REMOVED lines=10> */
.L_x_106:
[----:B------:R-:W-:Y:S01]  /*5930*/  ULDC UR8, c[0x0][0x748] ;  /* 0x0001d20000087ab9 */ /* 0x000fe20000000800 */
[----:B------:R-:W-:Y:S01]  /*5940*/  LOP3.LUT R20, R20, UR4, RZ, 0xc0, !PT ;  /* 0x0000000414147c12 */ /* 0x000fe2000f8ec0ff */
[----:B------:R-:W-:Y:S01]  /*5950*/  ULDC UR9, c[0x0][0x710] ;  /* 0x0001c40000097ab9 */ /* 0x000fe20000000800 */
[----:B------:R-:W-:Y:S01]  /*5960*/  SHF.R.U64 R5, R4, UR8, R5 ;  /* 0x0000000804057c19 */ /* 0x000fe20008001205 */
[----:B------:R-:W-:Y:S01]  /*5970*/  ULDC UR8, c[0x0][0x738] ;  /* 0x0001ce0000087ab9 */ /* 0x000fe20000000800 */
[----:B------:R-:W-:Y:S01]  /*5980*/  LOP3.LUT R4, R22, UR7, RZ, 0xc0, !PT ;  /* 0x0000000716047c12 */ /* 0x000fe2000f8ec0ff */
[----:B------:R-:W-:-:S04]  /*5990*/  IMAD.MOV.U32 R10, RZ, RZ, 0x1 ;  /* 0x00000001ff0a7424 */ /* 0x000fc800078e00ff */
[----:B------:R-:W-:Y:S02]  /*59a0*/  IMAD R11, R5, UR5, R4 ;  /* 0x00000005050b7c24 */ /* 0x000fe4000f8e0204 */
[----:B------:R-:W-:Y:S02]  /*59b0*/  IMAD.MOV R4, RZ, RZ, -R5 ;  /* 0x000000ffff047224 */ /* 0x000fe400078e0a05 */
[----:B------:R-:W-:Y:S02]  /*59c0*/  IMAD R6, R11, UR9, R6 ;  /* 0x000000090b067c24 */ /* 0x000fe4000f8e0206 */
[----:B------:R-:W-:Y:S01]  /*59d0*/  IMAD R21, R4, UR8, R21 ;  /* 0x0000000804157c24 */ /* 0x000fe2000f8e0215 */
[----:B------:R-:W-:Y:S01]  /*59e0*/  ULDC UR8, c[0x0][0x700] ;  /* 0x0001c00000087ab9 */ /* 0x000fe20000000800 */
[----:B------:R-:W-:Y:S02]  /*59f0*/  IMAD.MOV.U32 R5, RZ, RZ, R19 ;  /* 0x000000ffff057224 */ /* 0x000fe400078e0013 */
[----:B------:R-:W-:-:S05]  /*5a00*/  IMAD R21, R21, UR8, R20 ;  /* 0x0000000815157c24 */ /* 0x000fca000f8e0214 */
[----:B------:R-:W-:Y:S02]  /*5a10*/  SEL R4, R21, R6, !P4 ;  /* 0x0000000615047207 */ /* 0x000fe40006000000 */
[----:B------:R-:W-:-:S07]  /*5a20*/  SEL R6, R6, R21, !P4 ;  /* 0x0000001506067207 */ /* 0x000fce0006000000 */
.L_x_104:
[----:B------:R-:W-:Y:S05]  /*5a30*/  BSYNC B1 ;  /* 0x0000000000017941 */ /* 0x000fea0003800000 */
.L_x_103:
[----:B------:R-:W-:-:S13]  /*5a40*/  LOP3.LUT P1, RZ, R10, 0xff, RZ, 0xc0, !PT ;  /* 0x000000ff0aff7812 */ /* 0x000fda000782c0ff */
[----:B------:R-:W-:Y:S05]  /*5a50*/  @P1 BRA `(.L_x_107) ;  /* 0xfffffff000e81947 */ /* 0x000fea000383ffff */
[----:B------:R-:W-:Y:S05]  /*5a60*/  BSYNC B0 ;  /* 0x0000000000007941 */ /* 0x000fea0003800000 */
.L_x_95:
[----:B------:R-:W-:-:S03]  /*5a70*/  UMOV UR8, 0xffffffff ;  /* 0xffffffff00087882 */ /* 0x000fc60000000000 */
[----:B------:R-:W-:Y:S05]  /*5a80*/  BRA.DIV UR8, `(.L_x_108) ;  /* 0x0000000608e87947 */ /* 0x000fea000b800000 */
[----:B------:R-:W-:-:S13]  /*5a90*/  ELECT P0, URZ, PT ;  /* 0x00000000003f782f */ /* 0x000fda0003800000 */
.L_x_129:
[----:B------:R-:W-:Y:S04]  /*5aa0*/  BSSY B0, `(.L_x_109) ;  /* 0x0000058000007945 */ /* 0x000fe80003800000 */
[----:B------:R-:W-:Y:S05]  /*5ab0*/  @!P0 BRA `(.L_x_110) ;  /* 0x0000000400588947 */ /* 0x000fea0003800000 */
[----:B------:R-:W-:-:S04]  /*5ac0*/  LOP3.LUT R7, R7, 0x2, RZ, 0xfc, !PT ;  /* 0x0000000207077812 */ /* 0x000fc800078efcff */
[----:B------:R-:W-:-:S13]  /*5ad0*/  ISETP.NE.AND P0, PT, R7, 0x3, PT ;  /* 0x000000030700780c */ /* 0x000fda0003f05270 */
[----:B------:R-:W-:Y:S05]  /*5ae0*/  @!P0 BRA `(.L_x_111) ;  /* 0x0000000000048947 */ /* 0x000fea0003800000 */
[----:B------:R-:W-:Y:S01]  /*5af0*/  BPT.TRAP 0x1 ;  /* 0x000000040000795c */ /* 0x000fe20000300000 */
.L_x_111:
[----:B------:R-:W0:Y:S01]  /*5b00*/  S2R R3, SR_CgaCtaId ;  /* 0x0000000000037919 */ /* 0x000e220000008800 */
[----:B------:R-:W-:Y:S02]  /*5b10*/  MOV R0, 0x400 ;  /* 0x0000040000007802 */ /* 0x000fe40000000f00 */
[----:B------:R-:W-:Y:S02]  /*5b20*/  SHF.L.U32 R2, R12, 0x1f, RZ ;  /* 0x0000001f0c027819 */ /* 0x000fe400000006ff */
[----:B0-----:R-:W-:-:S05]  /*5b30*/  LEA R0, R3, R0, 0x18 ;  /* 0x0000000003007211 */ /* 0x001fca00078ec0ff */
[----:B------:R-:W-:-:S04]  /*5b40*/  VIADD R0, R0, 0x48 ;  /* 0x0000004800007836 */ /* 0x000fc80000000000 */
[C---:B------:R-:W-:Y:S02]  /*5b50*/  IMAD R5, R13.reuse, 0x8, R0 ;  /* 0x000000080d057824 */ /* 0x040fe400078e0200 */
[----:B------:R-:W-:Y:S02]  /*5b60*/  VIADD R13, R13, 0x1 ;  /* 0x000000010d0d7836 */ /* 0x000fe40000000000 */
[----:B------:R-:W0:Y:S03]  /*5b70*/  SYNCS.PHASECHK.TRANS64.TRYWAIT P0, [R5+URZ], R2 ;  /* 0x00000002050075a7 */ /* 0x000e26000800017f */
[----:B------:R-:W-:-:S04]  /*5b80*/  ISETP.NE.AND P1, PT, R13, 0x9, PT ;  /* 0x000000090d00780c */ /* 0x000fc80003f25270 */
[----:B------:R-:W-:Y:S02]  /*5b90*/  SEL R3, RZ, 0x1, P1 ;  /* 0x00000001ff037807 */ /* 0x000fe40000800000 */
[----:B------:R-:W-:Y:S02]  /*5ba0*/  SEL R13, R13, RZ, P1 ;  /* 0x000000ff0d0d7207 */ /* 0x000fe40000800000 */
[----:B------:R-:W-:-:S03]  /*5bb0*/  LOP3.LUT R12, R12, R3, RZ, 0x3c, !PT ;  /* 0x000000030c0c7212 */ /* 0x000fc600078e3cff */
[----:B------:R-:W-:Y:S01]  /*5bc0*/  IMAD R7, R13, 0x8, R0 ;  /* 0x000000080d077824 */ /* 0x000fe200078e0200 */
[----:B------:R-:W-:Y:S01]  /*5bd0*/  SHF.L.U32 R4, R12, 0x1f, RZ ;  /* 0x0000001f0c047819 */ /* 0x000fe200000006ff */
[----:B0-----:R-:W-:Y:S06]  /*5be0*/  @!P0 BRA `(.L_x_112) ;  /* 0x0000000400b48947 */ /* 0x001fec0003800000 */
.L_x_130:
[----:B------:R-:W1:Y:S01]  /*5bf0*/  SYNCS.PHASECHK.TRANS64.TRYWAIT P0, [R7+URZ], R4 ;  /* 0x00000004070075a7 */ /* 0x000e62000800017f */
[----:B0-----:R-:W-:-:S05]  /*5c00*/  VIADD R2, R13, 0x1 ;  /* 0x000000010d027836 */ /* 0x001fca0000000000 */
[----:B------:R-:W-:-:S04]  /*5c10*/  ISETP.NE.AND P1, PT, R2, 0x9, PT ;  /* 0x000000090200780c */ /* 0x000fc80003f25270 */
[----:B------:R-:W-:Y:S02]  /*5c20*/  SEL R3, RZ, 0x1, P1 ;  /* 0x00000001ff037807 */ /* 0x000fe40000800000 */
[----:B------:R-:W-:Y:S02]  /*5c30*/  SEL R9, R2, RZ, P1 ;  /* 0x000000ff02097207 */ /* 0x000fe40000800000 */
[----:B------:R-:W-:-:S03]  /*5c40*/  LOP3.LUT R12, R12, R3, RZ, 0x3c, !PT ;  /* 0x000000030c0c7212 */ /* 0x000fc600078e3cff */
[----:B------:R-:W-:Y:S01]  /*5c50*/  IMAD R6, R9, 0x8, R0 ;  /* 0x0000000809067824 */ /* 0x000fe200078e0200 */
[----:B------:R-:W-:Y:S01]  /*5c60*/  SHF.L.U32 R5, R12, 0x1f, RZ ;  /* 0x0000001f0c057819 */ /* 0x000fe200000006ff */
[----:B-1----:R-:W-:Y:S06]  /*5c70*/  @!P0 BRA `(.L_x_113) ;  /* 0x0000000400a48947 */ /* 0x002fec0003800000 */
.L_x_131:
[----:B------:R-:W1:Y:S01]  /*5c80*/  SYNCS.PHASECHK.TRANS64.TRYWAIT P0, [R6+URZ], R5 ;  /* 0x00000005060075a7 */ /* 0x000e62000800017f */
[----:B------:R-:W-:-:S05]  /*5c90*/  VIADD R2, R9, 0x1 ;  /* 0x0000000109027836 */ /* 0x000fca0000000000 */
[----:B------:R-:W-:-:S04]  /*5ca0*/  ISETP.NE.AND P1, PT, R2, 0x9, PT ;  /* 0x000000090200780c */ /* 0x000fc80003f25270 */
[----:B------:R-:W-:Y:S02]  /*5cb0*/  SEL R3, RZ, 0x1, P1 ;  /* 0x00000001ff037807 */ /* 0x000fe40000800000 */
[----:B0-----:R-:W-:Y:S02]  /*5cc0*/  SEL R7, R2, RZ, P1 ;  /* 0x000000ff02077207 */ /* 0x001fe40000800000 */
[----:B------:R-:W-:-:S03]  /*5cd0*/  LOP3.LUT R12, R12, R3, RZ, 0x3c, !PT ;  /* 0x000000030c0c7212 */ /* 0x000fc600078e3cff */
[----:B------:R-:W-:Y:S01]  /*5ce0*/  IMAD R9, R7, 0x8, R0 ;  /* 0x0000000807097824 */ /* 0x000fe200078e0200 */
[----:B------:R-:W-:Y:S01]  /*5cf0*/  SHF.L.U32 R4, R12, 0x1f, RZ ;  /* 0x0000001f0c047819 */ /* 0x000fe200000006ff */
[----:B-1----:R-:W-:Y:S06]  /*5d00*/  @!P0 BRA `(.L_x_114) ;  /* 0x0000000400948947 */ /* 0x002fec0003800000 */
.L_x_132:
[----:B------:R-:W1:Y:S01]  /*5d10*/  SYNCS.PHASECHK.TRANS64.TRYWAIT P0, [R9+URZ], R4 ;  /* 0x00000004090075a7 */ /* 0x000e62000800017f */
[----:B------:R-:W-:-:S05]  /*5d20*/  VIADD R2, R7, 0x1 ;  /* 0x0000000107027836 */ /* 0x000fca0000000000 */
[----:B------:R-:W-:-:S04]  /*5d30*/  ISETP.NE.AND P1, PT, R2, 0x9, PT ;  /* 0x000000090200780c */ /* 0x000fc80003f25270 */
[----:B------:R-:W-:Y:S02]  /*5d40*/  SEL R3, RZ, 0x1, P1 ;  /* 0x00000001ff037807 */ /* 0x000fe40000800000 */
[----:B------:R-:W-:Y:S02]  /*5d50*/  SEL R7, R2, RZ, P1 ;  /* 0x000000ff02077207 */ /* 0x000fe40000800000 */
[----:B------:R-:W-:-:S03]  /*5d60*/  LOP3.LUT R12, R12, R3, RZ, 0x3c, !PT ;  /* 0x000000030c0c7212 */ /* 0x000fc600078e3cff */
[----:B0-----:R-:W-:Y:S01]  /*5d70*/  IMAD R6, R7, 0x8, R0 ;  /* 0x0000000807067824 */ /* 0x001fe200078e0200 */
[----:B------:R-:W-:Y:S01]  /*5d80*/  SHF.L.U32 R5, R12, 0x1f, RZ ;  /* 0x0000001f0c057819 */ /* 0x000fe200000006ff */
[----:B-1----:R-:W-:Y:S06]  /*5d90*/  @!P0 BRA `(.L_x_115) ;  /* 0x0000000400848947 */ /* 0x002fec0003800000 */
.L_x_133:
        /* <DEDUP_REMOVED lines=9> */
.L_x_134:
[----:B------:R-:W1:Y:S01]  /*5e30*/  SYNCS.PHASECHK.TRANS64.TRYWAIT P0, [R9+URZ], R4 ;  /* 0x00000004090075a7 */ /* 0x000e62000800017f */
[----:B------:R-:W-:-:S05]  /*5e40*/  VIADD R2, R7, 0x1 ;  /* 0x0000000107027836 */ /* 0x000fca0000000000 */
[----:B------:R-:W-:-:S04]  /*5e50*/  ISETP.NE.AND P1, PT, R2, 0x9, PT ;  /* 0x000000090200780c */ /* 0x000fc80003f25270 */
[----:B------:R-:W-:Y:S02]  /*5e60*/  SEL R3, RZ, 0x1, P1 ;  /* 0x00000001ff037807 */ /* 0x000fe40000800000 */
[----:B------:R-:W-:Y:S02]  /*5e70*/  SEL R7, R2, RZ, P1 ;  /* 0x000000ff02077207 */ /* 0x000fe40000800000 */
[----:B------:R-:W-:-:S03]  /*5e80*/  LOP3.LUT R12, R12, R3, RZ, 0x3c, !PT ;  /* 0x000000030c0c7212 */ /* 0x000fc600078e3cff */
[----:B------:R-:W-:Y:S01]  /*5e90*/  IMAD R8, R7, 0x8, R0 ;  /* 0x0000000807087824 */ /* 0x000fe200078e0200 */
[----:B0-----:R-:W-:Y:S01]  /*5ea0*/  SHF.L.U32 R5, R12, 0x1f, RZ ;  /* 0x0000001f0c057819 */ /* 0x001fe200000006ff */
[----:B-1----:R-:W-:Y:S06]  /*5eb0*/  @!P0 BRA `(.L_x_117) ;  /* 0x0000000400648947 */ /* 0x002fec0003800000 */
.L_x_135:
[----:B------:R-:W1:Y:S01]  /*5ec0*/  SYNCS.PHASECHK.TRANS64.TRYWAIT P0, [R8+URZ], R5 ;  /* 0x00000005080075a7 */ /* 0x000e62000800017f */
[----:B------:R-:W-:-:S05]  /*5ed0*/  VIADD R2, R7, 0x1 ;  /* 0x0000000107027836 */ /* 0x000fca0000000000 */
[----:B------:R-:W-:-:S04]  /*5ee0*/  ISETP.NE.AND P1, PT, R2, 0x9, PT ;  /* 0x000000090200780c */ /* 0x000fc80003f25270 */
[----:B------:R-:W-:Y:S02]  /*5ef0*/  SEL R3, RZ, 0x1, P1 ;  /* 0x00000001ff037807 */ /* 0x000fe40000800000 */
[----:B------:R-:W-:Y:S02]  /*5f00*/  SEL R7, R2, RZ, P1 ;  /* 0x000000ff02077207 */ /* 0x000fe40000800000 */
[----:B0-----:R-:W-:-:S03]  /*5f10*/  LOP3.LUT R9, R12, R3, RZ, 0x3c, !PT ;  /* 0x000000030c097212 */ /* 0x001fc600078e3cff */
[----:B------:R-:W-:Y:S01]  /*5f20*/  IMAD R11, R7, 0x8, R0 ;  /* 0x00000008070b7824 */ /* 0x000fe200078e0200 */
[----:B------:R-:W-:Y:S01]  /*5f30*/  SHF.L.U32 R6, R9, 0x1f, RZ ;  /* 0x0000001f09067819 */ /* 0x000fe200000006ff */
[----:B-1----:R-:W-:Y:S06]  /*5f40*/  @!P0 BRA `(.L_x_118) ;  /* 0x0000000400548947 */ /* 0x002fec0003800000 */
.L_x_136:
[----:B------:R-:W1:Y:S01]  /*5f50*/  SYNCS.PHASECHK.TRANS64.TRYWAIT P0, [R11+URZ], R6 ;  /* 0x000000060b0075a7 */ /* 0x000e62000800017f */
[----:B------:R-:W-:-:S05]  /*5f60*/  VIADD R2, R7, 0x1 ;  /* 0x0000000107027836 */ /* 0x000fca0000000000 */
[----:B------:R-:W-:-:S04]  /*5f70*/  ISETP.NE.AND P1, PT, R2, 0x9, PT ;  /* 0x000000090200780c */ /* 0x000fc80003f25270 */
[----:B------:R-:W-:Y:S02]  /*5f80*/  SEL R4, RZ, 0x1, P1 ;  /* 0x00000001ff047807 */ /* 0x000fe40000800000 */
[----:B------:R-:W-:Y:S02]  /*5f90*/  SEL R3, R2, RZ, P1 ;  /* 0x000000ff02037207 */ /* 0x000fe40000800000 */
[----:B------:R-:W-:Y:S01]  /*5fa0*/  LOP3.LUT R4, R9, R4, RZ, 0x3c, !PT ;  /* 0x0000000409047212 */ /* 0x000fe200078e3cff */
[----:B-1----:R-:W-:Y:S06]  /*5fb0*/  @!P0 BRA `(.L_x_119) ;  /* 0x00000004004c8947 */ /* 0x002fec0003800000 */
.L_x_137:
[----:B------:R-:W-:Y:S01]  /*5fc0*/  IMAD R3, R3, 0x8, R0 ;  /* 0x0000000803037824 */ /* 0x000fe200078e0200 */
[----:B------:R-:W-:-:S07]  /*5fd0*/  SHF.L.U32 R0, R4, 0x1f, RZ ;  /* 0x0000001f04007819 */ /* 0x000fce00000006ff */
.L_x_120:
[----:B--2---:R2:W3:Y:S02]  /*5fe0*/  SYNCS.PHASECHK.TRANS64.TRYWAIT P0, [R3+URZ], R0 ;  /* 0x00000000030075a7 */ /* 0x0044e4000800017f */
[----:B---3--:R-:W-:Y:S05]  /*5ff0*/  @!P0 NANOSLEEP.SYNCS 0x989680 ;  /* 0x009896800000895d */ /* 0x008fea0003900000 */
[----:B------:R-:W3:Y:S02]  /*6000*/  @!P0 SYNCS.PHASECHK.TRANS64 P0, [R3+URZ], R0 ;  /* 0x00000000030085a7 */ /* 0x000ee4000800007f */
[----:B---3--:R-:W-:Y:S05]  /*6010*/  @!P0 BRA `(.L_x_120) ;  /* 0xfffffffc00f08947 */ /* 0x008fea000383ffff */
.L_x_110:
[----:B------:R-:W-:Y:S05]  /*6020*/  BSYNC B0 ;  /* 0x0000000000007941 */ /* 0x000fea0003800000 */
.L_x_109:
[----:B------:R-:W-:Y:S05]  /*6030*/  EXIT ;  /* 0x000000000000794d */ /* 0x000fea0003800000 */
.L_x_20:
[----:B0-----:R-:W-:-:S04]  /*6040*/  IMAD.U32 R20, RZ, RZ, UR12 ;  /* 0x0000000cff147e24 */ /* 0x001fc8000f8e00ff */
[----:B------:R0:W1:Y:S03]  /*6050*/  SYNCS.PHASECHK.TRANS64.TRYWAIT P1, [R20+URZ+-0x8], R19 ;  /* 0xfffff813140075a7 */ /* 0x000066000802017f */
[----:B-1----:R-:W-:Y:S05]  /*6060*/  @!P1 NANOSLEEP.SYNCS 0x989680 ;  /* 0x009896800000995d */ /* 0x002fea0003900000 */
[----:B------:R-:W1:Y:S02]  /*6070*/  @!P1 SYNCS.PHASECHK.TRANS64 P1, [R20+URZ+-0x8], R19 ;  /* 0xfffff813140095a7 */ /* 0x000e64000802007f */
[----:B-1----:R-:W-:Y:S05]  /*6080*/  @!P1 BRA `(.L_x_20) ;  /* 0xfffffffc00ec9947 */ /* 0x002fea000383ffff */
[----:B------:R-:W-:Y:S05]  /*6090*/  BRA `(.L_x_121) ;  /* 0xffffffb400c87947 */ /* 0x000fea000383ffff */
.L_x_25:
[----:B-1----:R-:W-:-:S04]  /*60a0*/  IMAD.U32 R22, RZ, RZ, UR8 ;  /* 0x00000008ff167e24 */ /* 0x002fc8000f8e00ff */
[----:B------:R1:W3:Y:S03]  /*60b0*/  SYNCS.PHASECHK.TRANS64.TRYWAIT P1, [R22+URZ], R21 ;  /* 0x00000015160075a7 */ /* 0x0002e6000802017f */
[----:B---3--:R-:W-:Y:S05]  /*60c0*/  @!P1 NANOSLEEP.SYNCS 0x989680 ;  /* 0x009896800000995d */ /* 0x008fea0003900000 */
[----:B------:R-:W3:Y:S02]  /*60d0*/  @!P1 SYNCS.PHASECHK.TRANS64 P1, [R22+URZ], R21 ;  /* 0x00000015160095a7 */ /* 0x000ee4000802007f */
[----:B---3--:R-:W-:Y:S05]  /*60e0*/  @!P1 BRA `(.L_x_25) ;  /* 0xfffffffc00ec9947 */ /* 0x008fea000383ffff */
[----:B------:R-:W-:Y:S05]  /*60f0*/  BRA `(.L_x_24) ;  /* 0xffffffb800347947 */ /* 0x000fea000383ffff */
.L_x_29:
[----:B0-----:R-:W-:-:S04]  /*6100*/  IMAD.U32 R20, RZ, RZ, UR12 ;  /* 0x0000000cff147e24 */ /* 0x001fc8000f8e00ff */
[----:B------:R0:W1:Y:S03]  /*6110*/  SYNCS.PHASECHK.TRANS64.TRYWAIT P1, [R20+URZ+0x8], R19 ;  /* 0x00000813140075a7 */ /* 0x000066000802017f */
[----:B-1----:R-:W-:Y:S05]  /*6120*/  @!P1 NANOSLEEP.SYNCS 0x989680 ;  /* 0x009896800000995d */ /* 0x002fea0003900000 */
[----:B------:R-:W1:Y:S02]  /*6130*/  @!P1 SYNCS.PHASECHK.TRANS64 P1, [R20+URZ+0x8], R19 ;  /* 0x00000813140095a7 */ /* 0x000e64000802007f */
[----:B-1----:R-:W-:Y:S05]  /*6140*/  @!P1 BRA `(.L_x_29) ;  /* 0xfffffffc00ec9947 */ /* 0x002fea000383ffff */
[----:B------:R-:W-:Y:S05]  /*6150*/  BRA `(.L_x_122) ;  /* 0xffffffbc00247947 */ /* 0x000fea000383ffff */
.L_x_96:
[----:B------:R-:W-:Y:S01]  /*6160*/  BSSY B1, `(.L_x_123) ;  /* 0x0000006000017945 */ /* 0x000fe20003800000 */
[----:B------:R-:W-:-:S07]  /*6170*/  IMAD.MOV.U32 R10, RZ, RZ, -0x1 ;  /* 0xffffffffff0a7424 */ /* 0x000fce00078e00ff */
[----:B------:R-:W-:Y:S05]  /*6180*/  WARPSYNC.COLLECTIVE R10, `(.L_x_124) ;  /* 0x000000000a0c7348 */ /* 0x000fea0003c00000 */
[----:B------:R-:W-:Y:S02]  /*6190*/  ELECT P1, UR62, PT ;  /* 0x00000000003e782f */ /* 0x000fe40003820000 */
[----:B------:R-:W-:Y:S01]  /*61a0*/  MOV R10, UR62 ;  /* 0x0000003e000a7c02 */ /* 0x000fe20008000f00 */
[----:B------:R-:W-:Y:S10]  /*61b0*/  ENDCOLLECTIVE ;  /* 0x000000000000791b */ /* 0x000ff40003800000 */
.L_x_124:
[----:B------:R-:W-:Y:S05]  /*61c0*/  BSYNC B1 ;  /* 0x0000000000017941 */ /* 0x000fea0003800000 */
.L_x_123:
[----:B------:R-:W-:Y:S05]  /*61d0*/  BRA `(.L_x_125) ;  /* 0xffffffec00147947 */ /* 0x000fea000383ffff */
.L_x_99:
[----:B-1----:R1:W2:Y:S02]  /*61e0*/  SYNCS.PHASECHK.TRANS64.TRYWAIT P1, [R21+URZ+0x48], R10 ;  /* 0x0000480a150075a7 */ /* 0x0022a4000802017f */
[----:B--2---:R-:W-:Y:S05]  /*61f0*/  @!P1 NANOSLEEP.SYNCS 0x989680 ;  /* 0x009896800000995d */ /* 0x004fea0003900000 */
[----:B------:R-:W2:Y:S02]  /*6200*/  @!P1 SYNCS.PHASECHK.TRANS64 P1, [R21+URZ+0x48], R10 ;  /* 0x0000480a150095a7 */ /* 0x000ea4000802007f */
[----:B--2---:R-:W-:Y:S05]  /*6210*/  @!P1 BRA `(.L_x_99) ;  /* 0xfffffffc00f09947 */ /* 0x004fea000383ffff */
[----:B------:R-:W-:Y:S05]  /*6220*/  BRA `(.L_x_126) ;  /* 0xffffffec00507947 */ /* 0x000fea000383ffff */
.L_x_108:
[----:B------:R-:W-:Y:S01]  /*6230*/  BSSY B0, `(.L_x_127) ;  /* 0x0000006000007945 */ /* 0x000fe20003800000 */
[----:B------:R-:W-:-:S07]  /*6240*/  IMAD.MOV.U32 R10, RZ, RZ, -0x1 ;  /* 0xffffffffff0a7424 */ /* 0x000fce00078e00ff */
[----:B------:R-:W-:Y:S05]  /*6250*/  WARPSYNC.COLLECTIVE R10, `(.L_x_128) ;  /* 0x000000000a0c7348 */ /* 0x000fea0003c00000 */
[----:B------:R-:W-:Y:S02]  /*6260*/  ELECT P1, UR62, PT ;  /* 0x00000000003e782f */ /* 0x000fe40003820000 */
[----:B------:R-:W-:Y:S01]  /*6270*/  MOV R10, UR62 ;  /* 0x0000003e000a7c02 */ /* 0x000fe20008000f00 */
[----:B------:R-:W-:Y:S10]  /*6280*/  ENDCOLLECTIVE ;  /* 0x000000000000791b */ /* 0x000ff40003800000 */
.L_x_128:
[----:B------:R-:W-:Y:S05]  /*6290*/  BSYNC B0 ;  /* 0x0000000000007941 */ /* 0x000fea0003800000 */
.L_x_127:
[----:B------:R-:W-:Y:S01]  /*62a0*/  PLOP3.LUT P0, PT, P1, PT, PT, 0x80, 0x0 ;  /* 0x000000000000781c */ /* 0x000fe20000f0f070 */
[----:B------:R-:W-:-:S12]  /*62b0*/  BRA `(.L_x_129) ;  /* 0xfffffff400f87947 */ /* 0x000fd8000383ffff */
.L_x_112:
[----:B0-----:R0:W1:Y:S02]  /*62c0*/  SYNCS.PHASECHK.TRANS64.TRYWAIT P0, [R5+URZ], R2 ;  /* 0x00000002050075a7 */ /* 0x001064000800017f */
[----:B-1----:R-:W-:Y:S05]  /*62d0*/  @!P0 NANOSLEEP.SYNCS 0x989680 ;  /* 0x009896800000895d */ /* 0x002fea0003900000 */
[----:B------:R-:W1:Y:S02]  /*62e0*/  @!P0 SYNCS.PHASECHK.TRANS64 P0, [R5+URZ], R2 ;  /* 0x00000002050085a7 */ /* 0x000e64000800007f */
[----:B-1----:R-:W-:Y:S05]  /*62f0*/  @!P0 BRA `(.L_x_112) ;  /* 0xfffffffc00f08947 */ /* 0x002fea000383ffff */
[----:B------:R-:W-:Y:S05]  /*6300*/  BRA `(.L_x_130) ;  /* 0xfffffff800387947 */ /* 0x000fea000383ffff */
.L_x_113:
[----:B0-----:R0:W1:Y:S02]  /*6310*/  SYNCS.PHASECHK.TRANS64.TRYWAIT P0, [R7+URZ], R4 ;  /* 0x00000004070075a7 */ /* 0x001064000800017f */
[----:B-1----:R-:W-:Y:S05]  /*6320*/  @!P0 NANOSLEEP.SYNCS 0x989680 ;  /* 0x009896800000895d */ /* 0x002fea0003900000 */
[----:B------:R-:W1:Y:S02]  /*6330*/  @!P0 SYNCS.PHASECHK.TRANS64 P0, [R7+URZ], R4 ;  /* 0x00000004070085a7 */ /* 0x000e64000800007f */
[----:B-1----:R-:W-:Y:S05]  /*6340*/  @!P0 BRA `(.L_x_113) ;  /* 0xfffffffc00f08947 */ /* 0x002fea000383ffff */
[----:B------:R-:W-:Y:S05]  /*6350*/  BRA `(.L_x_131) ;  /* 0xfffffff800487947 */ /* 0x000fea000383ffff */
.L_x_114:
[----:B0-----:R0:W1:Y:S02]  /*6360*/  SYNCS.PHASECHK.TRANS64.TRYWAIT P0, [R6+URZ], R5 ;  /* 0x00000005060075a7 */ /* 0x001064000800017f */
[----:B-1----:R-:W-:Y:S05]  /*6370*/  @!P0 NANOSLEEP.SYNCS 0x989680 ;  /* 0x009896800000895d */ /* 0x002fea0003900000 */
[----:B------:R-:W1:Y:S02]  /*6380*/  @!P0 SYNCS.PHASECHK.TRANS64 P0, [R6+URZ], R5 ;  /* 0x00000005060085a7 */ /* 0x000e64000800007f */
[----:B-1----:R-:W-:Y:S05]  /*6390*/  @!P0 BRA `(.L_x_114) ;  /* 0xfffffffc00f08947 */ /* 0x002fea000383ffff */
[----:B------:R-:W-:Y:S05]  /*63a0*/  BRA `(.L_x_132) ;  /* 0xfffffff800587947 */ /* 0x000fea000383ffff */
.L_x_115:
[----:B0-----:R0:W1:Y:S02]  /*63b0*/  SYNCS.PHASECHK.TRANS64.TRYWAIT P0, [R9+URZ], R4 ;  /* 0x00000004090075a7 */ /* 0x001064000800017f */
[----:B-1----:R-:W-:Y:S05]  /*63c0*/  @!P0 NANOSLEEP.SYNCS 0x989680 ;  /* 0x009896800000895d */ /* 0x002fea0003900000 */
[----:B------:R-:W1:Y:S02]  /*63d0*/  @!P0 SYNCS.PHASECHK.TRANS64 P0, [R9+URZ], R4 ;  /* 0x00000004090085a7 */ /* 0x000e64000800007f */
[----:B-1----:R-:W-:Y:S05]  /*63e0*/  @!P0 BRA `(.L_x_115) ;  /* 0xfffffffc00f08947 */ /* 0x002fea000383ffff */
[----:B------:R-:W-:Y:S05]  /*63f0*/  BRA `(.L_x_133) ;  /* 0xfffffff800687947 */ /* 0x000fea000383ffff */
.L_x_116:
[----:B0-----:R0:W1:Y:S02]  /*6400*/  SYNCS.PHASECHK.TRANS64.TRYWAIT P0, [R6+URZ], R5 ;  /* 0x00000005060075a7 */ /* 0x001064000800017f */
[----:B-1----:R-:W-:Y:S05]  /*6410*/  @!P0 NANOSLEEP.SYNCS 0x989680 ;  /* 0x009896800000895d */ /* 0x002fea0003900000 */
[----:B------:R-:W1:Y:S02]  /*6420*/  @!P0 SYNCS.PHASECHK.TRANS64 P0, [R6+URZ], R5 ;  /* 0x00000005060085a7 */ /* 0x000e64000800007f */
[----:B-1----:R-:W-:Y:S05]  /*6430*/  @!P0 BRA `(.L_x_116) ;  /* 0xfffffffc00f08947 */ /* 0x002fea000383ffff */
[----:B------:R-:W-:Y:S05]  /*6440*/  BRA `(.L_x_134) ;  /* 0xfffffff800787947 */ /* 0x000fea000383ffff */
.L_x_117:
[----:B0-----:R0:W1:Y:S02]  /*6450*/  SYNCS.PHASECHK.TRANS64.TRYWAIT P0, [R9+URZ], R4 ;  /* 0x00000004090075a7 */ /* 0x001064000800017f */
[----:B-1----:R-:W-:Y:S05]  /*6460*/  @!P0 NANOSLEEP.SYNCS 0x989680 ;  /* 0x009896800000895d */ /* 0x002fea0003900000 */
[----:B------:R-:W1:Y:S02]  /*6470*/  @!P0 SYNCS.PHASECHK.TRANS64 P0, [R9+URZ], R4 ;  /* 0x00000004090085a7 */ /* 0x000e64000800007f */
[----:B-1----:R-:W-:Y:S05]  /*6480*/  @!P0 BRA `(.L_x_117) ;  /* 0xfffffffc00f08947 */ /* 0x002fea000383ffff */
[----:B------:R-:W-:Y:S05]  /*6490*/  BRA `(.L_x_135) ;  /* 0xfffffff800887947 */ /* 0x000fea000383ffff */
.L_x_118:
[----:B0-----:R0:W1:Y:S02]  /*64a0*/  SYNCS.PHASECHK.TRANS64.TRYWAIT P0, [R8+URZ], R5 ;  /* 0x00000005080075a7 */ /* 0x001064000800017f */
[----:B-1----:R-:W-:Y:S05]  /*64b0*/  @!P0 NANOSLEEP.SYNCS 0x989680 ;  /* 0x009896800000895d */ /* 0x002fea0003900000 */
[----:B------:R-:W1:Y:S02]  /*64c0*/  @!P0 SYNCS.PHASECHK.TRANS64 P0, [R8+URZ], R5 ;  /* 0x00000005080085a7 */ /* 0x000e64000800007f */
[----:B-1----:R-:W-:Y:S05]  /*64d0*/  @!P0 BRA `(.L_x_118) ;  /* 0xfffffffc00f08947 */ /* 0x002fea000383ffff */
[----:B------:R-:W-:Y:S05]  /*64e0*/  BRA `(.L_x_136) ;  /* 0xfffffff800987947 */ /* 0x000fea000383ffff */
.L_x_119:
[----:B-1----:R1:W2:Y:S02]  /*64f0*/  SYNCS.PHASECHK.TRANS64.TRYWAIT P0, [R11+URZ], R6 ;  /* 0x000000060b0075a7 */ /* 0x0022a4000800017f */
[----:B--2---:R-:W-:Y:S05]  /*6500*/  @!P0 NANOSLEEP.SYNCS 0x989680 ;  /* 0x009896800000895d */ /* 0x004fea0003900000 */
[----:B------:R-:W2:Y:S02]  /*6510*/  @!P0 SYNCS.PHASECHK.TRANS64 P0, [R11+URZ], R6 ;  /* 0x000000060b0085a7 */ /* 0x000ea4000800007f */
[----:B--2---:R-:W-:Y:S05]  /*6520*/  @!P0 BRA `(.L_x_119) ;  /* 0xfffffffc00f08947 */ /* 0x004fea000383ffff */
[----:B------:R-:W-:Y:S05]  /*6530*/  BRA `(.L_x_137) ;  /* 0xfffffff800a07947 */ /* 0x000fea000383ffff */
.L_x_138:
[----:B------:R-:W-:-:S00]  /*6540*/  BRA `(.L_x_138) ;  /* 0xfffffffc00fc7947 */ /* 0x000fc0000383ffff */
[----:B------:R-:W-:-:S00]  /*6550*/  NOP ;  /* 0x0000000000007918 */ /* 0x000fc00000000000 */
        /* <DEDUP_REMOVED lines=10> */
.L_x_139:


//--------------------- .nv.shared._ZN7cutlass13device_kernelINS_4gemm6kernel13GemmUniversalIN4cute5tupleIJiiiiEEENS1_10collective13CollectiveMmaINS1_40MainloopSm90TmaGmmaWarpSpecializedSparseILi9ENS5_IJNS4_1CILi1EEENSA_ILi2EEESB_EEENS1_32KernelTmaWarpSpecializedPingpongEEENS5_IJNSA_ILi64EEESG_NSA_ILi128EEEEEENS_10bfloat16_tENS5_IJNS4_6LayoutINS5_IJiNS5_IJSC_iEEEiEEENS5_IJlNS5_IJSB_SC_EEElEEEEENSK_INS5_IJNS5_IJNS5_IJNSA_ILi8EEESC_NSA_ILi4EEEEEEiEEENS5_IJNS5_IJNSA_ILi16EEESC_SR_EEEiEEEiEEENS5_IJNS5_IJNS5_IJSH_SU_NSA_ILi2048EEEEEENSA_ILi8192EEEEEENS5_IJNS5_IJSB_NSA_ILi1024EEENSA_ILi32EEEEEElEEElEEEEEEEESJ_NS5_IJlSB_lEEENS4_8TiledMMAINS4_8MMA_AtomIJNS4_4SM904GMMA6SPARSE28GMMA_64x64x32_F32BF16BF16_SSILNS1D_5MajorE0ELS1G_0ELNS1D_7ScaleInE1ELS1H_1ELNS1D_9SparseSelE0EEEEEENSK_INS5_IJSB_SB_SB_EEENS5_IJNSA_ILi0EEES1M_S1M_EEEEENS5_IJNS4_10UnderscoreES1P_S1P_EEEEENS4_23SM90_TMA_LOAD_MULTICASTENS4_14ComposedLayoutINS4_7SwizzleILi3ELi4ELi3EEENS4_25smem_sparse_ptr_flag_bitsILi2ELi16EEENSK_INS5_IJNS5_IJSB_SQ_EEENS5_IJSC_SG_EEEEEENS5_IJNS5_IJS1M_SH_EEESN_EEEEEEEvNS4_8identityENS4_13SM90_TMA_LOADENS1T_IS1V_NS4_18smem_ptr_flag_bitsILi16EEENSK_INS5_IJSQ_SG_EEENS5_IJSG_SB_EEEEEEEvS25_EENS_8epilogue10collective6detail29Sm90TmaWarpSpecializedAdapterINS2F_15DefaultEpilogueIfNS5_IJSB_llEEES2J_NS2E_6thread17LinearCombinationIfLi1EffLNS2K_9ScaleType4KindE0ELNS_15FloatRoundStyleE2EfEENS1_15EpilogueDefaultEEEEEvvEEEEvNT_6ParamsE --------------------------
	.section	.nv.shared._ZN7cutlass13device_kernelINS_4gemm6kernel13GemmUniversalIN4cute5tupleIJiiiiEEENS1_10collective13CollectiveMmaINS1_40MainloopSm90TmaGmmaWarpSpecializedSparseILi9ENS5_IJNS4_1CILi1EEENSA_ILi2EEESB_EEENS1_32KernelTmaWarpSpecializedPingpongEEENS5_IJNSA_ILi64EEESG_NSA_ILi128EEEEEENS_10bfloat16_tENS5_IJNS4_6LayoutINS5_IJiNS5_IJSC_iEEEiEEENS5_IJlNS5_IJSB_SC_EEElEEEEENSK_INS5_IJNS5_IJNS5_IJNSA_ILi8EEESC_NSA_ILi4EEEEEEiEEENS5_IJNS5_IJNSA_ILi16EEESC_SR_EEEiEEEiEEENS5_IJNS5_IJNS5_IJSH_SU_NSA_ILi2048EEEEEENSA_ILi8192EEEEEENS5_IJNS5_IJSB_NSA_ILi1024EEENSA_ILi32EEEEEElEEElEEEEEEEESJ_NS5_IJlSB_lEEENS4_8TiledMMAINS4_8MMA_AtomIJNS4_4SM904GMMA6SPARSE28GMMA_64x64x32_F32BF16BF16_SSILNS1D_5MajorE0ELS1G_0ELNS1D_7ScaleInE1ELS1H_1ELNS1D_9SparseSelE0EEEEEENSK_INS5_IJSB_SB_SB_EEENS5_IJNSA_ILi0EEES1M_S1M_EEEEENS5_IJNS4_10UnderscoreES1P_S1P_EEEEENS4_23SM90_TMA_LOAD_MULTICASTENS4_14ComposedLayoutINS4_7SwizzleILi3ELi4ELi3EEENS4_25smem_sparse_ptr_flag_bitsILi2ELi16EEENSK_INS5_IJNS5_IJSB_SQ_EEENS5_IJSC_SG_EEEEEENS5_IJNS5_IJS1M_SH_EEESN_EEEEEEEvNS4_8identityENS4_13SM90_TMA_LOADENS1T_IS1V_NS4_18smem_ptr_flag_bitsILi16EEENSK_INS5_IJSQ_SG_EEENS5_IJSG_SB_EEEEEEEvS25_EENS_8epilogue10collective6detail29Sm90TmaWarpSpecializedAdapterINS2F_15DefaultEpilogueIfNS5_IJSB_llEEES2J_NS2E_6thread17LinearCombinationIfLi1EffLNS2K_9ScaleType4KindE0ELNS_15FloatRoundStyleE2EfEENS1_15EpilogueDefaultEEEEEvvEEEEvNT_6ParamsE,"aw",@nobits
	.sectionflags	@""
	.align	16
	.zero		1024


//--------------------- .nv.shared.reserved.0     --------------------------
	.section	.nv.shared.reserved.0,"aw",@nobits
	.weak		__nv_reservedSMEM_offset_0_alias
	.size		__nv_reservedSMEM_offset_0_alias, 0, 0
	.other		__nv_reservedSMEM_offset_0_alias,@"STO_CUDA_RESERVED_SHARED STV_DEFAULT"
__nv_reservedSMEM_offset_0_alias:
	.zero		0


//--------------------- .nv.global                --------------------------
	.section	.nv.global,"aw",@nobits
.nv.global:
	.type		_ZN39_INTERNAL_fbb58d46_4_k_cu_9041013c_31934cute1_E,@object
	.size		_ZN39_INTERNAL_fbb58d46_4_k_cu_9041013c_31934cute1_E,(_ZN39_INTERNAL_fbb58d46_4_k_cu_9041013c_31934cuda3std3__45__cpo6cbeginE - _ZN39_INTERNAL_fbb58d46_4_k_cu_9041013c_31934cute1_E)
_ZN39_INTERNAL_fbb58d46_4_k_cu_9041013c_31934cute1_E:
	.zero		1
	.type		_ZN39_INTERNAL_fbb58d46_4_k_cu_9041013c_31934cuda3std3__45__cpo6cbeginE,@object
	.size		_ZN39_INTERNAL_fbb58d46_4_k_cu_9041013c_31934cuda3std3__45__cpo6cbeginE,(_ZN39_INTERNAL_fbb58d46_4_k_cu_9041013c_31934cuda3std3__48in_placeE - _ZN39_INTERNAL_fbb58d46_4_k_cu_9041013c_31934cuda3std3__45__cpo6cbeginE)
_ZN39_INTERNAL_fbb58d46_4_k_cu_9041013c_31934cuda3std3__45__cpo6cbeginE:
	.zero		1
	.type		_ZN39_INTERNAL_fbb58d46_4_k_cu_9041013c_31934cuda3std3__48in_placeE,@object
	.size		_ZN39_INTERNAL_fbb58d46_4_k_cu_9041013c_31934cuda3std3__48in_placeE,(_ZN39_INTERNAL_fbb58d46_4_k_cu_9041013c_31934cuda3std6ranges3__45__cpo9iter_moveE - _ZN39_INTERNAL_fbb58d46_4_k_cu_9041013c_31934cuda3std3__48in_placeE)
_ZN39_INTERNAL_fbb58d46_4_k_cu_9041013c_31934cuda3std3__48in_placeE:
	.zero		1
	.type		_ZN39_INTERNAL_fbb58d46_4_k_cu_9041013c_31934cuda3std6ranges3__45__cpo9iter_moveE,@object
	.size		_ZN39_INTERNAL_fbb58d46_4_k_cu_9041013c_31934cuda3std6ranges3__45__cpo9iter_moveE,(_ZN39_INTERNAL_fbb58d46_4_k_cu_9041013c_31934cuda3std3__45__cpo5beginE - _ZN39_INTERNAL_fbb58d46_4_k_cu_9041013c_31934cuda3std6ranges3__45__cpo9iter_moveE)
_ZN39_INTERNAL_fbb58d46_4_k_cu_9041013c_31934cuda3std6ranges3__45__cpo9iter_moveE:
	.zero		1
	.type		_ZN39_INTERNAL_fbb58d46_4_k_cu_9041013c_31934cuda3std3__45__cpo5beginE,@object
	.size		_ZN39_INTERNAL_fbb58d46_4_k_cu_9041013c_31934cuda3std3__45__cpo5beginE,(_ZN39_INTERNAL_fbb58d46_4_k_cu_9041013c_31934cuda3std3__441_GLOBAL__N__fbb58d46_4_k_cu_9041013c_31936ignoreE - _ZN39_INTERNAL_fbb58d46_4_k_cu_9041013c_31934cuda3std3__45__cpo5beginE)
_ZN39_INTERNAL_fbb58d46_4_k_cu_9041013c_31934cuda3std3__45__cpo5beginE:
	.zero		1
	.type		_ZN39_INTERNAL_fbb58d46_4_k_cu_9041013c_31934cuda3std3__441_GLOBAL__N__fbb58d46_4_k_cu_9041013c_31936ignoreE,@object
	.size		_ZN39_INTERNAL_fbb58d46_4_k_cu_9041013c_31934cuda3std3__441_GLOBAL__N__fbb58d46_4_k_cu_9041013c_31936ignoreE,(_ZN39_INTERNAL_fbb58d46_4_k_cu_9041013c_31934cute7productE - _ZN39_INTERNAL_fbb58d46_4_k_cu_9041013c_31934cuda3std3__441_GLOBAL__N__fbb58d46_4_k_cu_9041013c_31936ignoreE)
_ZN39_INTERNAL_fbb58d46_4_k_cu_9041013c_31934cuda3std3__441_GLOBAL__N__fbb58d46_4_k_cu_9041013c_31936ignoreE:
	.zero		1
	.type		_ZN39_INTERNAL_fbb58d46_4_k_cu_9041013c_31934cute7productE,@object
	.size		_ZN39_INTERNAL_fbb58d46_4_k_cu_9041013c_31934cute7productE,(_ZN39_INTERNAL_fbb58d46_4_k_cu_9041013c_31934cuda3std3__45__cpo3endE - _ZN39_INTERNAL_fbb58d46_4_k_cu_9041013c_31934cute7productE)
_ZN39_INTERNAL_fbb58d46_4_k_cu_9041013c_31934cute7productE:
	.zero		1
	.type		_ZN39_INTERNAL_fbb58d46_4_k_cu_9041013c_31934cuda3std3__45__cpo3endE,@object
	.size		_ZN39_INTERNAL_fbb58d46_4_k_cu_9041013c_31934cuda3std3__45__cpo3endE,(_ZN39_INTERNAL_fbb58d46_4_k_cu_9041013c_31934cuda3std3__419piecewise_constructE - _ZN39_INTERNAL_fbb58d46_4_k_cu_9041013c_31934cuda3std3__45__cpo3endE)
_ZN39_INTERNAL_fbb58d46_4_k_cu_9041013c_31934cuda3std3__45__cpo3endE:
	.zero		1
	.type		_ZN39_INTERNAL_fbb58d46_4_k_cu_9041013c_31934cuda3std3__419piecewise_constructE,@object
	.size		_ZN39_INTERNAL_fbb58d46_4_k_cu_9041013c_31934cuda3std3__419piecewise_constructE,(_ZN39_INTERNAL_fbb58d46_4_k_cu_9041013c_31934cuda3std3__45__cpo4cendE - _ZN39_INTERNAL_fbb58d46_4_k_cu_9041013c_31934cuda3std3__419piecewise_constructE)
_ZN39_INTERNAL_fbb58d46_4_k_cu_9041013c_31934cuda3std3__419piecewise_constructE:
	.zero		1
	.type		_ZN39_INTERNAL_fbb58d46_4_k_cu_9041013c_31934cuda3std3__45__cpo4cendE,@object
	.size		_ZN39_INTERNAL_fbb58d46_4_k_cu_9041013c_31934cuda3std3__45__cpo4cendE,(_ZN39_INTERNAL_fbb58d46_4_k_cu_9041013c_31934cuda3std6ranges3__45__cpo4swapE - _ZN39_INTERNAL_fbb58d46_4_k_cu_9041013c_31934cuda3std3__45__cpo4cendE)
_ZN39_INTERNAL_fbb58d46_4_k_cu_9041013c_31934cuda3std3__45__cpo4cendE:
	.zero		1
	.type		_ZN39_INTERNAL_fbb58d46_4_k_cu_9041013c_31934cuda3std6ranges3__45__cpo4swapE,@object
	.size		_ZN39_INTERNAL_fbb58d46_4_k_cu_9041013c_31934cuda3std6ranges3__45__cpo4swapE,(.L_7 - _ZN39_INTERNAL_fbb58d46_4_k_cu_9041013c_31934cuda3std6ranges3__45__cpo4swapE)
_ZN39_INTERNAL_fbb58d46_4_k_cu_9041013c_31934cuda3std6ranges3__45__cpo4swapE:
	.zero		1
.L_7:


//--------------------- .nv.constant0._ZN7cutlass13device_kernelINS_4gemm6kernel13GemmUniversalIN4cute5tupleIJiiiiEEENS1_10collective13CollectiveMmaINS1_40MainloopSm90TmaGmmaWarpSpecializedSparseILi9ENS5_IJNS4_1CILi1EEENSA_ILi2EEESB_EEENS1_32KernelTmaWarpSpecializedPingpongEEENS5_IJNSA_ILi64EEESG_NSA_ILi128EEEEEENS_10bfloat16_tENS5_IJNS4_6LayoutINS5_IJiNS5_IJSC_iEEEiEEENS5_IJlNS5_IJSB_SC_EEElEEEEENSK_INS5_IJNS5_IJNS5_IJNSA_ILi8EEESC_NSA_ILi4EEEEEEiEEENS5_IJNS5_IJNSA_ILi16EEESC_SR_EEEiEEEiEEENS5_IJNS5_IJNS5_IJSH_SU_NSA_ILi2048EEEEEENSA_ILi8192EEEEEENS5_IJNS5_IJSB_NSA_ILi1024EEENSA_ILi32EEEEEElEEElEEEEEEEESJ_NS5_IJlSB_lEEENS4_8TiledMMAINS4_8MMA_AtomIJNS4_4SM904GMMA6SPARSE28GMMA_64x64x32_F32BF16BF16_SSILNS1D_5MajorE0ELS1G_0ELNS1D_7ScaleInE1ELS1H_1ELNS1D_9SparseSelE0EEEEEENSK_INS5_IJSB_SB_SB_EEENS5_IJNSA_ILi0EEES1M_S1M_EEEEENS5_IJNS4_10UnderscoreES1P_S1P_EEEEENS4_23SM90_TMA_LOAD_MULTICASTENS4_14ComposedLayoutINS4_7SwizzleILi3ELi4ELi3EEENS4_25smem_sparse_ptr_flag_bitsILi2ELi16EEENSK_INS5_IJNS5_IJSB_SQ_EEENS5_IJSC_SG_EEEEEENS5_IJNS5_IJS1M_SH_EEESN_EEEEEEEvNS4_8identityENS4_13SM90_TMA_LOADENS1T_IS1V_NS4_18smem_ptr_flag_bitsILi16EEENSK_INS5_IJSQ_SG_EEENS5_IJSG_SB_EEEEEEEvS25_EENS_8epilogue10collective6detail29Sm90TmaWarpSpecializedAdapterINS2F_15DefaultEpilogueIfNS5_IJSB_llEEES2J_NS2E_6thread17LinearCombinationIfLi1EffLNS2K_9ScaleType4KindE0ELNS_15FloatRoundStyleE2EfEENS1_15EpilogueDefaultEEEEEvvEEEEvNT_6ParamsE --------------------------
	.section	.nv.constant0._ZN7cutlass13device_kernelINS_4gemm6kernel13GemmUniversalIN4cute5tupleIJiiiiEEENS1_10collective13CollectiveMmaINS1_40MainloopSm90TmaGmmaWarpSpecializedSparseILi9ENS5_IJNS4_1CILi1EEENSA_ILi2EEESB_EEENS1_32KernelTmaWarpSpecializedPingpongEEENS5_IJNSA_ILi64EEESG_NSA_ILi128EEEEEENS_10bfloat16_tENS5_IJNS4_6LayoutINS5_IJiNS5_IJSC_iEEEiEEENS5_IJlNS5_IJSB_SC_EEElEEEEENSK_INS5_IJNS5_IJNS5_IJNSA_ILi8EEESC_NSA_ILi4EEEEEEiEEENS5_IJNS5_IJNSA_ILi16EEESC_SR_EEEiEEEiEEENS5_IJNS5_IJNS5_IJSH_SU_NSA_ILi2048EEEEEENSA_ILi8192EEEEEENS5_IJNS5_IJSB_NSA_ILi1024EEENSA_ILi32EEEEEElEEElEEEEEEEESJ_NS5_IJlSB_lEEENS4_8TiledMMAINS4_8MMA_AtomIJNS4_4SM904GMMA6SPARSE28GMMA_64x64x32_F32BF16BF16_SSILNS1D_5MajorE0ELS1G_0ELNS1D_7ScaleInE1ELS1H_1ELNS1D_9SparseSelE0EEEEEENSK_INS5_IJSB_SB_SB_EEENS5_IJNSA_ILi0EEES1M_S1M_EEEEENS5_IJNS4_10UnderscoreES1P_S1P_EEEEENS4_23SM90_TMA_LOAD_MULTICASTENS4_14ComposedLayoutINS4_7SwizzleILi3ELi4ELi3EEENS4_25smem_sparse_ptr_flag_bitsILi2ELi16EEENSK_INS5_IJNS5_IJSB_SQ_EEENS5_IJSC_SG_EEEEEENS5_IJNS5_IJS1M_SH_EEESN_EEEEEEEvNS4_8identityENS4_13SM90_TMA_LOADENS1T_IS1V_NS4_18smem_ptr_flag_bitsILi16EEENSK_INS5_IJSQ_SG_EEENS5_IJSG_SB_EEEEEEEvS25_EENS_8epilogue10collective6detail29Sm90TmaWarpSpecializedAdapterINS2F_15DefaultEpilogueIfNS5_IJSB_llEEES2J_NS2E_6thread17LinearCombinationIfLi1EffLNS2K_9ScaleType4KindE0ELNS_15FloatRoundStyleE2EfEENS1_15EpilogueDefaultEEEEEvvEEEEvNT_6ParamsE,"a",@progbits
	.sectionflags	@""
	.align	4
.nv.constant0._ZN7cutlass13device_kernelINS_4gemm6kernel13GemmUniversalIN4cute5tupleIJiiiiEEENS1_10collective13CollectiveMmaINS1_40MainloopSm90TmaGmmaWarpSpecializedSparseILi9ENS5_IJNS4_1CILi1EEENSA_ILi2EEESB_EEENS1_32KernelTmaWarpSpecializedPingpongEEENS5_IJNSA_ILi64EEESG_NSA_ILi128EEEEEENS_10bfloat16_tENS5_IJNS4_6LayoutINS5_IJiNS5_IJSC_iEEEiEEENS5_IJlNS5_IJSB_SC_EEElEEEEENSK_INS5_IJNS5_IJNS5_IJNSA_ILi8EEESC_NSA_ILi4EEEEEEiEEENS5_IJNS5_IJNSA_ILi16EEESC_SR_EEEiEEEiEEENS5_IJNS5_IJNS5_IJSH_SU_NSA_ILi2048EEEEEENSA_ILi8192EEEEEENS5_IJNS5_IJSB_NSA_ILi1024EEENSA_ILi32EEEEEElEEElEEEEEEEESJ_NS5_IJlSB_lEEENS4_8TiledMMAINS4_8MMA_AtomIJNS4_4SM904GMMA6SPARSE28GMMA_64x64x32_F32BF16BF16_SSILNS1D_5MajorE0ELS1G_0ELNS1D_7ScaleInE1ELS1H_1ELNS1D_9SparseSelE0EEEEEENSK_INS5_IJSB_SB_SB_EEENS5_IJNSA_ILi0EEES1M_S1M_EEEEENS5_IJNS4_10UnderscoreES1P_S1P_EEEEENS4_23SM90_TMA_LOAD_MULTICASTENS4_14ComposedLayoutINS4_7SwizzleILi3ELi4ELi3EEENS4_25smem_sparse_ptr_flag_bitsILi2ELi16EEENSK_INS5_IJNS5_IJSB_SQ_EEENS5_IJSC_SG_EEEEEENS5_IJNS5_IJS1M_SH_EEESN_EEEEEEEvNS4_8identityENS4_13SM90_TMA_LOADENS1T_IS1V_NS4_18smem_ptr_flag_bitsILi16EEENSK_INS5_IJSQ_SG_EEENS5_IJSG_SB_EEEEEEEvS25_EENS_8epilogue10collective6detail29Sm90TmaWarpSpecializedAdapterINS2F_15DefaultEpilogueIfNS5_IJSB_llEEES2J_NS2E_6thread17LinearCombinationIfLi1EffLNS2K_9ScaleType4KindE0ELNS_15FloatRoundStyleE2EfEENS1_15EpilogueDefaultEEEEEvvEEEEvNT_6ParamsE:
	.zero		1920


//--------------------- SYMBOLS --------------------------

	.type		.nv.reservedSmem.offset0,@object
	.size		.nv.reservedSmem.offset0,0x4
